//
// Generated by NVIDIA NVVM Compiler
//
// Compiler Build ID: CL-36424714
// Cuda compilation tools, release 13.0, V13.0.88
// Based on NVVM 20.0.0
//

.version 9.0
.target sm_100
.address_size 64

	// .globl	kick_up
.global .align 4 .b8 __cudart_i2opi_f[24] = {65, 144, 67, 60, 153, 149, 98, 219, 192, 221, 52, 245, 209, 87, 39, 252, 41, 21, 68, 78, 110, 131, 249, 162};

.visible .entry kick_up(
	.param .u64 .ptr .align 1 kick_up_param_0,
	.param .u64 .ptr .align 1 kick_up_param_1,
	.param .f32 kick_up_param_2,
	.param .f32 kick_up_param_3,
	.param .f32 kick_up_param_4,
	.param .f32 kick_up_param_5,
	.param .f32 kick_up_param_6,
	.param .u32 kick_up_param_7,
	.param .f32 kick_up_param_8
)
{
	.local .align 4 .b8 	__local_depot0[28];
	.reg .b64 	%SP;
	.reg .b64 	%SPL;
	.reg .pred 	%p<18>;
	.reg .b32 	%r<84>;
	.reg .b32 	%f<68>;
	.reg .b64 	%rd<47>;
	.reg .b64 	%fd<5>;

	mov.u64 	%SPL, __local_depot0;
	ld.param.u64 	%rd16, [kick_up_param_0];
	ld.param.u64 	%rd17, [kick_up_param_1];
	ld.param.f32 	%f14, [kick_up_param_2];
	ld.param.f32 	%f15, [kick_up_param_3];
	ld.param.f32 	%f16, [kick_up_param_4];
	ld.param.f32 	%f17, [kick_up_param_5];
	ld.param.f32 	%f18, [kick_up_param_6];
	ld.param.u32 	%r30, [kick_up_param_7];
	ld.param.f32 	%f19, [kick_up_param_8];
	add.u64 	%rd1, %SPL, 0;
	mov.u32 	%r31, %tid.x;
	mov.u32 	%r32, %ntid.x;
	mov.u32 	%r33, %ctaid.x;
	mad.lo.s32 	%r1, %r32, %r33, %r31;
	setp.ge.s32 	%p1, %r1, %r30;
	@%p1 bra 	$L__BB0_18;
	cvta.to.global.u64 	%rd19, %rd16;
	mul.wide.s32 	%rd20, %r1, 4;
	add.s64 	%rd21, %rd19, %rd20;
	ld.global.nc.f32 	%f20, [%rd21];
	add.f32 	%f1, %f16, %f20;
	mul.f32 	%f21, %f1, 0f3F22F983;
	cvt.rni.s32.f32 	%r79, %f21;
	cvt.rn.f32.s32 	%f22, %r79;
	fma.rn.f32 	%f23, %f22, 0fBFC90FDA, %f1;
	fma.rn.f32 	%f24, %f22, 0fB3A22168, %f23;
	fma.rn.f32 	%f66, %f22, 0fA7C234C5, %f24;
	abs.f32 	%f3, %f1;
	setp.ltu.f32 	%p2, %f3, 0f47CE4780;
	@%p2 bra 	$L__BB0_9;
	setp.neu.f32 	%p3, %f3, 0f7F800000;
	@%p3 bra 	$L__BB0_4;
	mov.f32 	%f27, 0f00000000;
	mul.rn.f32 	%f66, %f1, %f27;
	mov.b32 	%r79, 0;
	bra.uni 	$L__BB0_9;
$L__BB0_4:
	mov.b32 	%r3, %f1;
	shl.b32 	%r35, %r3, 8;
	or.b32  	%r4, %r35, -2147483648;
	mov.b64 	%rd43, 0;
	mov.b32 	%r76, 0;
	mov.u64 	%rd41, __cudart_i2opi_f;
	mov.u64 	%rd42, %rd1;
$L__BB0_5:
	.pragma "nounroll";
	ld.global.nc.u32 	%r36, [%rd41];
	mad.wide.u32 	%rd24, %r36, %r4, %rd43;
	shr.u64 	%rd43, %rd24, 32;
	st.local.u32 	[%rd42], %rd24;
	add.s32 	%r76, %r76, 1;
	add.s64 	%rd42, %rd42, 4;
	add.s64 	%rd41, %rd41, 4;
	setp.ne.s32 	%p4, %r76, 6;
	@%p4 bra 	$L__BB0_5;
	shr.u32 	%r37, %r3, 23;
	st.local.u32 	[%rd1+24], %rd43;
	and.b32  	%r7, %r37, 31;
	and.b32  	%r38, %r37, 224;
	add.s32 	%r39, %r38, -128;
	shr.u32 	%r40, %r39, 5;
	mul.wide.u32 	%rd25, %r40, 4;
	sub.s64 	%rd8, %rd1, %rd25;
	ld.local.u32 	%r77, [%rd8+24];
	ld.local.u32 	%r78, [%rd8+20];
	setp.eq.s32 	%p5, %r7, 0;
	@%p5 bra 	$L__BB0_8;
	shf.l.wrap.b32 	%r77, %r78, %r77, %r7;
	ld.local.u32 	%r41, [%rd8+16];
	shf.l.wrap.b32 	%r78, %r41, %r78, %r7;
$L__BB0_8:
	shr.u32 	%r42, %r77, 30;
	shf.l.wrap.b32 	%r43, %r78, %r77, 2;
	shl.b32 	%r44, %r78, 2;
	shr.u32 	%r45, %r43, 31;
	add.s32 	%r46, %r45, %r42;
	neg.s32 	%r47, %r46;
	setp.lt.s32 	%p6, %r3, 0;
	selp.b32 	%r79, %r47, %r46, %p6;
	xor.b32  	%r48, %r43, %r3;
	shr.s32 	%r49, %r43, 31;
	xor.b32  	%r50, %r49, %r43;
	xor.b32  	%r51, %r49, %r44;
	cvt.u64.u32 	%rd26, %r50;
	shl.b64 	%rd27, %rd26, 32;
	cvt.u64.u32 	%rd28, %r51;
	or.b64  	%rd29, %rd27, %rd28;
	cvt.rn.f64.s64 	%fd1, %rd29;
	mul.f64 	%fd2, %fd1, 0d3BF921FB54442D19;
	cvt.rn.f32.f64 	%f25, %fd2;
	neg.f32 	%f26, %f25;
	setp.lt.s32 	%p7, %r48, 0;
	selp.f32 	%f66, %f26, %f25, %p7;
$L__BB0_9:
	mul.rn.f32 	%f28, %f66, %f66;
	and.b32  	%r53, %r79, 1;
	setp.eq.b32 	%p8, %r53, 1;
	selp.f32 	%f29, 0f3F800000, %f66, %p8;
	fma.rn.f32 	%f30, %f28, %f29, 0f00000000;
	fma.rn.f32 	%f31, %f28, 0f37CBAC00, 0fBAB607ED;
	selp.f32 	%f32, %f31, 0fB94D4153, %p8;
	selp.f32 	%f33, 0f3D2AAABB, 0f3C0885E4, %p8;
	fma.rn.f32 	%f34, %f32, %f28, %f33;
	selp.f32 	%f35, 0fBEFFFFFF, 0fBE2AAAA8, %p8;
	fma.rn.f32 	%f36, %f34, %f28, %f35;
	fma.rn.f32 	%f37, %f36, %f30, %f29;
	and.b32  	%r54, %r79, 2;
	setp.eq.s32 	%p9, %r54, 0;
	mov.f32 	%f38, 0f00000000;
	sub.f32 	%f39, %f38, %f37;
	selp.f32 	%f40, %f37, %f39, %p9;
	mul.f32 	%f7, %f14, %f40;
	sub.f32 	%f41, %f1, %f17;
	mul.f32 	%f8, %f18, %f41;
	mul.f32 	%f42, %f8, 0f3F22F983;
	cvt.rni.s32.f32 	%r83, %f42;
	cvt.rn.f32.s32 	%f43, %r83;
	fma.rn.f32 	%f44, %f43, 0fBFC90FDA, %f8;
	fma.rn.f32 	%f45, %f43, 0fB3A22168, %f44;
	fma.rn.f32 	%f67, %f43, 0fA7C234C5, %f45;
	abs.f32 	%f10, %f8;
	setp.ltu.f32 	%p10, %f10, 0f47CE4780;
	@%p10 bra 	$L__BB0_17;
	setp.neu.f32 	%p11, %f10, 0f7F800000;
	@%p11 bra 	$L__BB0_12;
	mov.f32 	%f48, 0f00000000;
	mul.rn.f32 	%f67, %f8, %f48;
	mov.b32 	%r83, 0;
	bra.uni 	$L__BB0_17;
$L__BB0_12:
	mov.b32 	%r17, %f8;
	shl.b32 	%r56, %r17, 8;
	or.b32  	%r18, %r56, -2147483648;
	mov.b64 	%rd46, 0;
	mov.b32 	%r80, 0;
	mov.u64 	%rd44, __cudart_i2opi_f;
	mov.u64 	%rd45, %rd1;
$L__BB0_13:
	.pragma "nounroll";
	ld.global.nc.u32 	%r57, [%rd44];
	mad.wide.u32 	%rd32, %r57, %r18, %rd46;
	shr.u64 	%rd46, %rd32, 32;
	st.local.u32 	[%rd45], %rd32;
	add.s32 	%r80, %r80, 1;
	add.s64 	%rd45, %rd45, 4;
	add.s64 	%rd44, %rd44, 4;
	setp.ne.s32 	%p12, %r80, 6;
	@%p12 bra 	$L__BB0_13;
	shr.u32 	%r58, %r17, 23;
	st.local.u32 	[%rd1+24], %rd46;
	and.b32  	%r21, %r58, 31;
	and.b32  	%r59, %r58, 224;
	add.s32 	%r60, %r59, -128;
	shr.u32 	%r61, %r60, 5;
	mul.wide.u32 	%rd33, %r61, 4;
	sub.s64 	%rd15, %rd1, %rd33;
	ld.local.u32 	%r81, [%rd15+24];
	ld.local.u32 	%r82, [%rd15+20];
	setp.eq.s32 	%p13, %r21, 0;
	@%p13 bra 	$L__BB0_16;
	shf.l.wrap.b32 	%r81, %r82, %r81, %r21;
	ld.local.u32 	%r62, [%rd15+16];
	shf.l.wrap.b32 	%r82, %r62, %r82, %r21;
$L__BB0_16:
	shr.u32 	%r63, %r81, 30;
	shf.l.wrap.b32 	%r64, %r82, %r81, 2;
	shl.b32 	%r65, %r82, 2;
	shr.u32 	%r66, %r64, 31;
	add.s32 	%r67, %r66, %r63;
	neg.s32 	%r68, %r67;
	setp.lt.s32 	%p14, %r17, 0;
	selp.b32 	%r83, %r68, %r67, %p14;
	xor.b32  	%r69, %r64, %r17;
	shr.s32 	%r70, %r64, 31;
	xor.b32  	%r71, %r70, %r64;
	xor.b32  	%r72, %r70, %r65;
	cvt.u64.u32 	%rd34, %r71;
	shl.b64 	%rd35, %rd34, 32;
	cvt.u64.u32 	%rd36, %r72;
	or.b64  	%rd37, %rd35, %rd36;
	cvt.rn.f64.s64 	%fd3, %rd37;
	mul.f64 	%fd4, %fd3, 0d3BF921FB54442D19;
	cvt.rn.f32.f64 	%f46, %fd4;
	neg.f32 	%f47, %f46;
	setp.lt.s32 	%p15, %r69, 0;
	selp.f32 	%f67, %f47, %f46, %p15;
$L__BB0_17:
	mul.rn.f32 	%f49, %f67, %f67;
	and.b32  	%r74, %r83, 1;
	setp.eq.b32 	%p16, %r74, 1;
	selp.f32 	%f50, 0f3F800000, %f67, %p16;
	fma.rn.f32 	%f51, %f49, %f50, 0f00000000;
	fma.rn.f32 	%f52, %f49, 0f37CBAC00, 0fBAB607ED;
	selp.f32 	%f53, %f52, 0fB94D4153, %p16;
	selp.f32 	%f54, 0f3D2AAABB, 0f3C0885E4, %p16;
	fma.rn.f32 	%f55, %f53, %f49, %f54;
	selp.f32 	%f56, 0fBEFFFFFF, 0fBE2AAAA8, %p16;
	fma.rn.f32 	%f57, %f55, %f49, %f56;
	fma.rn.f32 	%f58, %f57, %f51, %f50;
	and.b32  	%r75, %r83, 2;
	setp.eq.s32 	%p17, %r75, 0;
	mov.f32 	%f59, 0f00000000;
	sub.f32 	%f60, %f59, %f58;
	selp.f32 	%f61, %f58, %f60, %p17;
	fma.rn.f32 	%f62, %f15, %f61, %f7;
	sub.f32 	%f63, %f62, %f19;
	cvta.to.global.u64 	%rd38, %rd17;
	add.s64 	%rd40, %rd38, %rd20;
	ld.global.f32 	%f64, [%rd40];
	add.f32 	%f65, %f64, %f63;
	st.global.f32 	[%rd40], %f65;
$L__BB0_18:
	ret;

}
	// .globl	kick_down
.visible .entry kick_down(
	.param .u64 .ptr .align 1 kick_down_param_0,
	.param .u64 .ptr .align 1 kick_down_param_1,
	.param .f32 kick_down_param_2,
	.param .f32 kick_down_param_3,
	.param .f32 kick_down_param_4,
	.param .f32 kick_down_param_5,
	.param .f32 kick_down_param_6,
	.param .u32 kick_down_param_7,
	.param .f32 kick_down_param_8
)
{
	.local .align 4 .b8 	__local_depot1[28];
	.reg .b64 	%SP;
	.reg .b64 	%SPL;
	.reg .pred 	%p<18>;
	.reg .b32 	%r<84>;
	.reg .b32 	%f<68>;
	.reg .b64 	%rd<47>;
	.reg .b64 	%fd<5>;

	mov.u64 	%SPL, __local_depot1;
	ld.param.u64 	%rd16, [kick_down_param_0];
	ld.param.u64 	%rd17, [kick_down_param_1];
	ld.param.f32 	%f14, [kick_down_param_2];
	ld.param.f32 	%f15, [kick_down_param_3];
	ld.param.f32 	%f16, [kick_down_param_4];
	ld.param.f32 	%f17, [kick_down_param_5];
	ld.param.f32 	%f18, [kick_down_param_6];
	ld.param.u32 	%r30, [kick_down_param_7];
	ld.param.f32 	%f19, [kick_down_param_8];
	add.u64 	%rd1, %SPL, 0;
	mov.u32 	%r31, %tid.x;
	mov.u32 	%r32, %ntid.x;
	mov.u32 	%r33, %ctaid.x;
	mad.lo.s32 	%r1, %r32, %r33, %r31;
	setp.ge.s32 	%p1, %r1, %r30;
	@%p1 bra 	$L__BB1_18;
	cvta.to.global.u64 	%rd19, %rd16;
	mul.wide.s32 	%rd20, %r1, 4;
	add.s64 	%rd21, %rd19, %rd20;
	ld.global.nc.f32 	%f20, [%rd21];
	add.f32 	%f1, %f16, %f20;
	mul.f32 	%f21, %f1, 0f3F22F983;
	cvt.rni.s32.f32 	%r79, %f21;
	cvt.rn.f32.s32 	%f22, %r79;
	fma.rn.f32 	%f23, %f22, 0fBFC90FDA, %f1;
	fma.rn.f32 	%f24, %f22, 0fB3A22168, %f23;
	fma.rn.f32 	%f66, %f22, 0fA7C234C5, %f24;
	abs.f32 	%f3, %f1;
	setp.ltu.f32 	%p2, %f3, 0f47CE4780;
	@%p2 bra 	$L__BB1_9;
	setp.neu.f32 	%p3, %f3, 0f7F800000;
	@%p3 bra 	$L__BB1_4;
	mov.f32 	%f27, 0f00000000;
	mul.rn.f32 	%f66, %f1, %f27;
	mov.b32 	%r79, 0;
	bra.uni 	$L__BB1_9;
$L__BB1_4:
	mov.b32 	%r3, %f1;
	shl.b32 	%r35, %r3, 8;
	or.b32  	%r4, %r35, -2147483648;
	mov.b64 	%rd43, 0;
	mov.b32 	%r76, 0;
	mov.u64 	%rd41, __cudart_i2opi_f;
	mov.u64 	%rd42, %rd1;
$L__BB1_5:
	.pragma "nounroll";
	ld.global.nc.u32 	%r36, [%rd41];
	mad.wide.u32 	%rd24, %r36, %r4, %rd43;
	shr.u64 	%rd43, %rd24, 32;
	st.local.u32 	[%rd42], %rd24;
	add.s32 	%r76, %r76, 1;
	add.s64 	%rd42, %rd42, 4;
	add.s64 	%rd41, %rd41, 4;
	setp.ne.s32 	%p4, %r76, 6;
	@%p4 bra 	$L__BB1_5;
	shr.u32 	%r37, %r3, 23;
	st.local.u32 	[%rd1+24], %rd43;
	and.b32  	%r7, %r37, 31;
	and.b32  	%r38, %r37, 224;
	add.s32 	%r39, %r38, -128;
	shr.u32 	%r40, %r39, 5;
	mul.wide.u32 	%rd25, %r40, 4;
	sub.s64 	%rd8, %rd1, %rd25;
	ld.local.u32 	%r77, [%rd8+24];
	ld.local.u32 	%r78, [%rd8+20];
	setp.eq.s32 	%p5, %r7, 0;
	@%p5 bra 	$L__BB1_8;
	shf.l.wrap.b32 	%r77, %r78, %r77, %r7;
	ld.local.u32 	%r41, [%rd8+16];
	shf.l.wrap.b32 	%r78, %r41, %r78, %r7;
$L__BB1_8:
	shr.u32 	%r42, %r77, 30;
	shf.l.wrap.b32 	%r43, %r78, %r77, 2;
	shl.b32 	%r44, %r78, 2;
	shr.u32 	%r45, %r43, 31;
	add.s32 	%r46, %r45, %r42;
	neg.s32 	%r47, %r46;
	setp.lt.s32 	%p6, %r3, 0;
	selp.b32 	%r79, %r47, %r46, %p6;
	xor.b32  	%r48, %r43, %r3;
	shr.s32 	%r49, %r43, 31;
	xor.b32  	%r50, %r49, %r43;
	xor.b32  	%r51, %r49, %r44;
	cvt.u64.u32 	%rd26, %r50;
	shl.b64 	%rd27, %rd26, 32;
	cvt.u64.u32 	%rd28, %r51;
	or.b64  	%rd29, %rd27, %rd28;
	cvt.rn.f64.s64 	%fd1, %rd29;
	mul.f64 	%fd2, %fd1, 0d3BF921FB54442D19;
	cvt.rn.f32.f64 	%f25, %fd2;
	neg.f32 	%f26, %f25;
	setp.lt.s32 	%p7, %r48, 0;
	selp.f32 	%f66, %f26, %f25, %p7;
$L__BB1_9:
	mul.rn.f32 	%f28, %f66, %f66;
	and.b32  	%r53, %r79, 1;
	setp.eq.b32 	%p8, %r53, 1;
	selp.f32 	%f29, 0f3F800000, %f66, %p8;
	fma.rn.f32 	%f30, %f28, %f29, 0f00000000;
	fma.rn.f32 	%f31, %f28, 0f37CBAC00, 0fBAB607ED;
	selp.f32 	%f32, %f31, 0fB94D4153, %p8;
	selp.f32 	%f33, 0f3D2AAABB, 0f3C0885E4, %p8;
	fma.rn.f32 	%f34, %f32, %f28, %f33;
	selp.f32 	%f35, 0fBEFFFFFF, 0fBE2AAAA8, %p8;
	fma.rn.f32 	%f36, %f34, %f28, %f35;
	fma.rn.f32 	%f37, %f36, %f30, %f29;
	and.b32  	%r54, %r79, 2;
	setp.eq.s32 	%p9, %r54, 0;
	mov.f32 	%f38, 0f00000000;
	sub.f32 	%f39, %f38, %f37;
	selp.f32 	%f40, %f37, %f39, %p9;
	mul.f32 	%f7, %f14, %f40;
	sub.f32 	%f41, %f1, %f17;
	mul.f32 	%f8, %f18, %f41;
	mul.f32 	%f42, %f8, 0f3F22F983;
	cvt.rni.s32.f32 	%r83, %f42;
	cvt.rn.f32.s32 	%f43, %r83;
	fma.rn.f32 	%f44, %f43, 0fBFC90FDA, %f8;
	fma.rn.f32 	%f45, %f43, 0fB3A22168, %f44;
	fma.rn.f32 	%f67, %f43, 0fA7C234C5, %f45;
	abs.f32 	%f10, %f8;
	setp.ltu.f32 	%p10, %f10, 0f47CE4780;
	@%p10 bra 	$L__BB1_17;
	setp.neu.f32 	%p11, %f10, 0f7F800000;
	@%p11 bra 	$L__BB1_12;
	mov.f32 	%f48, 0f00000000;
	mul.rn.f32 	%f67, %f8, %f48;
	mov.b32 	%r83, 0;
	bra.uni 	$L__BB1_17;
$L__BB1_12:
	mov.b32 	%r17, %f8;
	shl.b32 	%r56, %r17, 8;
	or.b32  	%r18, %r56, -2147483648;
	mov.b64 	%rd46, 0;
	mov.b32 	%r80, 0;
	mov.u64 	%rd44, __cudart_i2opi_f;
	mov.u64 	%rd45, %rd1;
$L__BB1_13:
	.pragma "nounroll";
	ld.global.nc.u32 	%r57, [%rd44];
	mad.wide.u32 	%rd32, %r57, %r18, %rd46;
	shr.u64 	%rd46, %rd32, 32;
	st.local.u32 	[%rd45], %rd32;
	add.s32 	%r80, %r80, 1;
	add.s64 	%rd45, %rd45, 4;
	add.s64 	%rd44, %rd44, 4;
	setp.ne.s32 	%p12, %r80, 6;
	@%p12 bra 	$L__BB1_13;
	shr.u32 	%r58, %r17, 23;
	st.local.u32 	[%rd1+24], %rd46;
	and.b32  	%r21, %r58, 31;
	and.b32  	%r59, %r58, 224;
	add.s32 	%r60, %r59, -128;
	shr.u32 	%r61, %r60, 5;
	mul.wide.u32 	%rd33, %r61, 4;
	sub.s64 	%rd15, %rd1, %rd33;
	ld.local.u32 	%r81, [%rd15+24];
	ld.local.u32 	%r82, [%rd15+20];
	setp.eq.s32 	%p13, %r21, 0;
	@%p13 bra 	$L__BB1_16;
	shf.l.wrap.b32 	%r81, %r82, %r81, %r21;
	ld.local.u32 	%r62, [%rd15+16];
	shf.l.wrap.b32 	%r82, %r62, %r82, %r21;
$L__BB1_16:
	shr.u32 	%r63, %r81, 30;
	shf.l.wrap.b32 	%r64, %r82, %r81, 2;
	shl.b32 	%r65, %r82, 2;
	shr.u32 	%r66, %r64, 31;
	add.s32 	%r67, %r66, %r63;
	neg.s32 	%r68, %r67;
	setp.lt.s32 	%p14, %r17, 0;
	selp.b32 	%r83, %r68, %r67, %p14;
	xor.b32  	%r69, %r64, %r17;
	shr.s32 	%r70, %r64, 31;
	xor.b32  	%r71, %r70, %r64;
	xor.b32  	%r72, %r70, %r65;
	cvt.u64.u32 	%rd34, %r71;
	shl.b64 	%rd35, %rd34, 32;
	cvt.u64.u32 	%rd36, %r72;
	or.b64  	%rd37, %rd35, %rd36;
	cvt.rn.f64.s64 	%fd3, %rd37;
	mul.f64 	%fd4, %fd3, 0d3BF921FB54442D19;
	cvt.rn.f32.f64 	%f46, %fd4;
	neg.f32 	%f47, %f46;
	setp.lt.s32 	%p15, %r69, 0;
	selp.f32 	%f67, %f47, %f46, %p15;
$L__BB1_17:
	mul.rn.f32 	%f49, %f67, %f67;
	and.b32  	%r74, %r83, 1;
	setp.eq.b32 	%p16, %r74, 1;
	selp.f32 	%f50, 0f3F800000, %f67, %p16;
	fma.rn.f32 	%f51, %f49, %f50, 0f00000000;
	fma.rn.f32 	%f52, %f49, 0f37CBAC00, 0fBAB607ED;
	selp.f32 	%f53, %f52, 0fB94D4153, %p16;
	selp.f32 	%f54, 0f3D2AAABB, 0f3C0885E4, %p16;
	fma.rn.f32 	%f55, %f53, %f49, %f54;
	selp.f32 	%f56, 0fBEFFFFFF, 0fBE2AAAA8, %p16;
	fma.rn.f32 	%f57, %f55, %f49, %f56;
	fma.rn.f32 	%f58, %f57, %f51, %f50;
	and.b32  	%r75, %r83, 2;
	setp.eq.s32 	%p17, %r75, 0;
	mov.f32 	%f59, 0f00000000;
	sub.f32 	%f60, %f59, %f58;
	selp.f32 	%f61, %f58, %f60, %p17;
	fma.rn.f32 	%f62, %f15, %f61, %f7;
	sub.f32 	%f63, %f62, %f19;
	cvta.to.global.u64 	%rd38, %rd17;
	add.s64 	%rd40, %rd38, %rd20;
	ld.global.f32 	%f64, [%rd40];
	sub.f32 	%f65, %f64, %f63;
	st.global.f32 	[%rd40], %f65;
$L__BB1_18:
	ret;

}
	// .globl	drift_up
.visible .entry drift_up(
	.param .u64 .ptr .align 1 drift_up_param_0,
	.param .u64 .ptr .align 1 drift_up_param_1,
	.param .f32 drift_up_param_2,
	.param .u32 drift_up_param_3
)
{
	.reg .pred 	%p<2>;
	.reg .b32 	%r<6>;
	.reg .b32 	%f<6>;
	.reg .b64 	%rd<8>;

	ld.param.u64 	%rd1, [drift_up_param_0];
	ld.param.u64 	%rd2, [drift_up_param_1];
	ld.param.f32 	%f1, [drift_up_param_2];
	ld.param.u32 	%r2, [drift_up_param_3];
	mov.u32 	%r3, %tid.x;
	mov.u32 	%r4, %ntid.x;
	mov.u32 	%r5, %ctaid.x;
	mad.lo.s32 	%r1, %r4, %r5, %r3;
	setp.ge.s32 	%p1, %r1, %r2;
	@%p1 bra 	$L__BB2_2;
	cvta.to.global.u64 	%rd3, %rd2;
	cvta.to.global.u64 	%rd4, %rd1;
	mul.wide.s32 	%rd5, %r1, 4;
	add.s64 	%rd6, %rd3, %rd5;
	ld.global.nc.f32 	%f2, [%rd6];
	mul.f32 	%f3, %f1, %f2;
	add.s64 	%rd7, %rd4, %rd5;
	ld.global.f32 	%f4, [%rd7];
	sub.f32 	%f5, %f4, %f3;
	st.global.f32 	[%rd7], %f5;
$L__BB2_2:
	ret;

}
	// .globl	drift_down
.visible .entry drift_down(
	.param .u64 .ptr .align 1 drift_down_param_0,
	.param .u64 .ptr .align 1 drift_down_param_1,
	.param .f32 drift_down_param_2,
	.param .u32 drift_down_param_3
)
{
	.reg .pred 	%p<2>;
	.reg .b32 	%r<6>;
	.reg .b32 	%f<5>;
	.reg .b64 	%rd<8>;

	ld.param.u64 	%rd1, [drift_down_param_0];
	ld.param.u64 	%rd2, [drift_down_param_1];
	ld.param.f32 	%f1, [drift_down_param_2];
	ld.param.u32 	%r2, [drift_down_param_3];
	mov.u32 	%r3, %tid.x;
	mov.u32 	%r4, %ntid.x;
	mov.u32 	%r5, %ctaid.x;
	mad.lo.s32 	%r1, %r4, %r5, %r3;
	setp.ge.s32 	%p1, %r1, %r2;
	@%p1 bra 	$L__BB3_2;
	cvta.to.global.u64 	%rd3, %rd2;
	cvta.to.global.u64 	%rd4, %rd1;
	mul.wide.s32 	%rd5, %r1, 4;
	add.s64 	%rd6, %rd3, %rd5;
	ld.global.nc.f32 	%f2, [%rd6];
	add.s64 	%rd7, %rd4, %rd5;
	ld.global.f32 	%f3, [%rd7];
	fma.rn.f32 	%f4, %f1, %f2, %f3;
	st.global.f32 	[%rd7], %f4;
$L__BB3_2:
	ret;

}
	// .globl	kick_drift_up_simultaneously
.visible .entry kick_drift_up_simultaneously(
	.param .u64 .ptr .align 1 kick_drift_up_simultaneously_param_0,
	.param .u64 .ptr .align 1 kick_drift_up_simultaneously_param_1,
	.param .f32 kick_drift_up_simultaneously_param_2,
	.param .f32 kick_drift_up_simultaneously_param_3,
	.param .f32 kick_drift_up_simultaneously_param_4,
	.param .f32 kick_drift_up_simultaneously_param_5,
	.param .f32 kick_drift_up_simultaneously_param_6,
	.param .f32 kick_drift_up_simultaneously_param_7,
	.param .u32 kick_drift_up_simultaneously_param_8,
	.param .f32 kick_drift_up_simultaneously_param_9
)
{
	.local .align 4 .b8 	__local_depot4[28];
	.reg .b64 	%SP;
	.reg .b64 	%SPL;
	.reg .pred 	%p<18>;
	.reg .b32 	%r<84>;
	.reg .b32 	%f<71>;
	.reg .b64 	%rd<46>;
	.reg .b64 	%fd<5>;

	mov.u64 	%SPL, __local_depot4;
	ld.param.u64 	%rd17, [kick_drift_up_simultaneously_param_0];
	ld.param.u64 	%rd18, [kick_drift_up_simultaneously_param_1];
	ld.param.f32 	%f15, [kick_drift_up_simultaneously_param_2];
	ld.param.f32 	%f16, [kick_drift_up_simultaneously_param_3];
	ld.param.f32 	%f17, [kick_drift_up_simultaneously_param_4];
	ld.param.f32 	%f18, [kick_drift_up_simultaneously_param_5];
	ld.param.f32 	%f19, [kick_drift_up_simultaneously_param_6];
	ld.param.f32 	%f20, [kick_drift_up_simultaneously_param_7];
	ld.param.u32 	%r30, [kick_drift_up_simultaneously_param_8];
	ld.param.f32 	%f21, [kick_drift_up_simultaneously_param_9];
	add.u64 	%rd1, %SPL, 0;
	mov.u32 	%r31, %tid.x;
	mov.u32 	%r32, %ntid.x;
	mov.u32 	%r33, %ctaid.x;
	mad.lo.s32 	%r1, %r32, %r33, %r31;
	setp.ge.s32 	%p1, %r1, %r30;
	@%p1 bra 	$L__BB4_18;
	cvta.to.global.u64 	%rd20, %rd18;
	cvta.to.global.u64 	%rd21, %rd17;
	mul.wide.s32 	%rd22, %r1, 4;
	add.s64 	%rd2, %rd20, %rd22;
	ld.global.f32 	%f1, [%rd2];
	mul.f32 	%f22, %f15, %f1;
	add.s64 	%rd23, %rd21, %rd22;
	ld.global.f32 	%f23, [%rd23];
	sub.f32 	%f24, %f23, %f22;
	st.global.f32 	[%rd23], %f24;
	add.f32 	%f2, %f18, %f24;
	mul.f32 	%f25, %f2, 0f3F22F983;
	cvt.rni.s32.f32 	%r79, %f25;
	cvt.rn.f32.s32 	%f26, %r79;
	fma.rn.f32 	%f27, %f26, 0fBFC90FDA, %f2;
	fma.rn.f32 	%f28, %f26, 0fB3A22168, %f27;
	fma.rn.f32 	%f69, %f26, 0fA7C234C5, %f28;
	abs.f32 	%f4, %f2;
	setp.ltu.f32 	%p2, %f4, 0f47CE4780;
	@%p2 bra 	$L__BB4_9;
	setp.neu.f32 	%p3, %f4, 0f7F800000;
	@%p3 bra 	$L__BB4_4;
	mov.f32 	%f31, 0f00000000;
	mul.rn.f32 	%f69, %f2, %f31;
	mov.b32 	%r79, 0;
	bra.uni 	$L__BB4_9;
$L__BB4_4:
	mov.b32 	%r3, %f2;
	shl.b32 	%r35, %r3, 8;
	or.b32  	%r4, %r35, -2147483648;
	mov.b64 	%rd42, 0;
	mov.b32 	%r76, 0;
	mov.u64 	%rd40, __cudart_i2opi_f;
	mov.u64 	%rd41, %rd1;
$L__BB4_5:
	.pragma "nounroll";
	ld.global.nc.u32 	%r36, [%rd40];
	mad.wide.u32 	%rd26, %r36, %r4, %rd42;
	shr.u64 	%rd42, %rd26, 32;
	st.local.u32 	[%rd41], %rd26;
	add.s32 	%r76, %r76, 1;
	add.s64 	%rd41, %rd41, 4;
	add.s64 	%rd40, %rd40, 4;
	setp.ne.s32 	%p4, %r76, 6;
	@%p4 bra 	$L__BB4_5;
	shr.u32 	%r37, %r3, 23;
	st.local.u32 	[%rd1+24], %rd42;
	and.b32  	%r7, %r37, 31;
	and.b32  	%r38, %r37, 224;
	add.s32 	%r39, %r38, -128;
	shr.u32 	%r40, %r39, 5;
	mul.wide.u32 	%rd27, %r40, 4;
	sub.s64 	%rd9, %rd1, %rd27;
	ld.local.u32 	%r77, [%rd9+24];
	ld.local.u32 	%r78, [%rd9+20];
	setp.eq.s32 	%p5, %r7, 0;
	@%p5 bra 	$L__BB4_8;
	shf.l.wrap.b32 	%r77, %r78, %r77, %r7;
	ld.local.u32 	%r41, [%rd9+16];
	shf.l.wrap.b32 	%r78, %r41, %r78, %r7;
$L__BB4_8:
	shr.u32 	%r42, %r77, 30;
	shf.l.wrap.b32 	%r43, %r78, %r77, 2;
	shl.b32 	%r44, %r78, 2;
	shr.u32 	%r45, %r43, 31;
	add.s32 	%r46, %r45, %r42;
	neg.s32 	%r47, %r46;
	setp.lt.s32 	%p6, %r3, 0;
	selp.b32 	%r79, %r47, %r46, %p6;
	xor.b32  	%r48, %r43, %r3;
	shr.s32 	%r49, %r43, 31;
	xor.b32  	%r50, %r49, %r43;
	xor.b32  	%r51, %r49, %r44;
	cvt.u64.u32 	%rd28, %r50;
	shl.b64 	%rd29, %rd28, 32;
	cvt.u64.u32 	%rd30, %r51;
	or.b64  	%rd31, %rd29, %rd30;
	cvt.rn.f64.s64 	%fd1, %rd31;
	mul.f64 	%fd2, %fd1, 0d3BF921FB54442D19;
	cvt.rn.f32.f64 	%f29, %fd2;
	neg.f32 	%f30, %f29;
	setp.lt.s32 	%p7, %r48, 0;
	selp.f32 	%f69, %f30, %f29, %p7;
$L__BB4_9:
	mul.rn.f32 	%f32, %f69, %f69;
	and.b32  	%r53, %r79, 1;
	setp.eq.b32 	%p8, %r53, 1;
	selp.f32 	%f33, 0f3F800000, %f69, %p8;
	fma.rn.f32 	%f34, %f32, %f33, 0f00000000;
	fma.rn.f32 	%f35, %f32, 0f37CBAC00, 0fBAB607ED;
	selp.f32 	%f36, %f35, 0fB94D4153, %p8;
	selp.f32 	%f37, 0f3D2AAABB, 0f3C0885E4, %p8;
	fma.rn.f32 	%f38, %f36, %f32, %f37;
	selp.f32 	%f39, 0fBEFFFFFF, 0fBE2AAAA8, %p8;
	fma.rn.f32 	%f40, %f38, %f32, %f39;
	fma.rn.f32 	%f41, %f40, %f34, %f33;
	and.b32  	%r54, %r79, 2;
	setp.eq.s32 	%p9, %r54, 0;
	mov.f32 	%f42, 0f00000000;
	sub.f32 	%f43, %f42, %f41;
	selp.f32 	%f44, %f41, %f43, %p9;
	mul.f32 	%f8, %f16, %f44;
	sub.f32 	%f45, %f2, %f19;
	mul.f32 	%f9, %f20, %f45;
	mul.f32 	%f46, %f9, 0f3F22F983;
	cvt.rni.s32.f32 	%r83, %f46;
	cvt.rn.f32.s32 	%f47, %r83;
	fma.rn.f32 	%f48, %f47, 0fBFC90FDA, %f9;
	fma.rn.f32 	%f49, %f47, 0fB3A22168, %f48;
	fma.rn.f32 	%f70, %f47, 0fA7C234C5, %f49;
	abs.f32 	%f11, %f9;
	setp.ltu.f32 	%p10, %f11, 0f47CE4780;
	@%p10 bra 	$L__BB4_17;
	setp.neu.f32 	%p11, %f11, 0f7F800000;
	@%p11 bra 	$L__BB4_12;
	mov.f32 	%f52, 0f00000000;
	mul.rn.f32 	%f70, %f9, %f52;
	mov.b32 	%r83, 0;
	bra.uni 	$L__BB4_17;
$L__BB4_12:
	mov.b32 	%r17, %f9;
	shl.b32 	%r56, %r17, 8;
	or.b32  	%r18, %r56, -2147483648;
	mov.b64 	%rd45, 0;
	mov.b32 	%r80, 0;
	mov.u64 	%rd43, __cudart_i2opi_f;
	mov.u64 	%rd44, %rd1;
$L__BB4_13:
	.pragma "nounroll";
	ld.global.nc.u32 	%r57, [%rd43];
	mad.wide.u32 	%rd34, %r57, %r18, %rd45;
	shr.u64 	%rd45, %rd34, 32;
	st.local.u32 	[%rd44], %rd34;
	add.s32 	%r80, %r80, 1;
	add.s64 	%rd44, %rd44, 4;
	add.s64 	%rd43, %rd43, 4;
	setp.ne.s32 	%p12, %r80, 6;
	@%p12 bra 	$L__BB4_13;
	shr.u32 	%r58, %r17, 23;
	st.local.u32 	[%rd1+24], %rd45;
	and.b32  	%r21, %r58, 31;
	and.b32  	%r59, %r58, 224;
	add.s32 	%r60, %r59, -128;
	shr.u32 	%r61, %r60, 5;
	mul.wide.u32 	%rd35, %r61, 4;
	sub.s64 	%rd16, %rd1, %rd35;
	ld.local.u32 	%r81, [%rd16+24];
	ld.local.u32 	%r82, [%rd16+20];
	setp.eq.s32 	%p13, %r21, 0;
	@%p13 bra 	$L__BB4_16;
	shf.l.wrap.b32 	%r81, %r82, %r81, %r21;
	ld.local.u32 	%r62, [%rd16+16];
	shf.l.wrap.b32 	%r82, %r62, %r82, %r21;
$L__BB4_16:
	shr.u32 	%r63, %r81, 30;
	shf.l.wrap.b32 	%r64, %r82, %r81, 2;
	shl.b32 	%r65, %r82, 2;
	shr.u32 	%r66, %r64, 31;
	add.s32 	%r67, %r66, %r63;
	neg.s32 	%r68, %r67;
	setp.lt.s32 	%p14, %r17, 0;
	selp.b32 	%r83, %r68, %r67, %p14;
	xor.b32  	%r69, %r64, %r17;
	shr.s32 	%r70, %r64, 31;
	xor.b32  	%r71, %r70, %r64;
	xor.b32  	%r72, %r70, %r65;
	cvt.u64.u32 	%rd36, %r71;
	shl.b64 	%rd37, %rd36, 32;
	cvt.u64.u32 	%rd38, %r72;
	or.b64  	%rd39, %rd37, %rd38;
	cvt.rn.f64.s64 	%fd3, %rd39;
	mul.f64 	%fd4, %fd3, 0d3BF921FB54442D19;
	cvt.rn.f32.f64 	%f50, %fd4;
	neg.f32 	%f51, %f50;
	setp.lt.s32 	%p15, %r69, 0;
	selp.f32 	%f70, %f51, %f50, %p15;
$L__BB4_17:
	mul.rn.f32 	%f53, %f70, %f70;
	and.b32  	%r74, %r83, 1;
	setp.eq.b32 	%p16, %r74, 1;
	selp.f32 	%f54, 0f3F800000, %f70, %p16;
	fma.rn.f32 	%f55, %f53, %f54, 0f00000000;
	fma.rn.f32 	%f56, %f53, 0f37CBAC00, 0fBAB607ED;
	selp.f32 	%f57, %f56, 0fB94D4153, %p16;
	selp.f32 	%f58, 0f3D2AAABB, 0f3C0885E4, %p16;
	fma.rn.f32 	%f59, %f57, %f53, %f58;
	selp.f32 	%f60, 0fBEFFFFFF, 0fBE2AAAA8, %p16;
	fma.rn.f32 	%f61, %f59, %f53, %f60;
	fma.rn.f32 	%f62, %f61, %f55, %f54;
	and.b32  	%r75, %r83, 2;
	setp.eq.s32 	%p17, %r75, 0;
	mov.f32 	%f63, 0f00000000;
	sub.f32 	%f64, %f63, %f62;
	selp.f32 	%f65, %f62, %f64, %p17;
	fma.rn.f32 	%f66, %f17, %f65, %f8;
	sub.f32 	%f67, %f66, %f21;
	add.f32 	%f68, %f1, %f67;
	st.global.f32 	[%rd2], %f68;
$L__BB4_18:
	ret;

}
	// .globl	kick_drift_down_simultaneously
.visible .entry kick_drift_down_simultaneously(
	.param .u64 .ptr .align 1 kick_drift_down_simultaneously_param_0,
	.param .u64 .ptr .align 1 kick_drift_down_simultaneously_param_1,
	.param .f32 kick_drift_down_simultaneously_param_2,
	.param .f32 kick_drift_down_simultaneously_param_3,
	.param .f32 kick_drift_down_simultaneously_param_4,
	.param .f32 kick_drift_down_simultaneously_param_5,
	.param .f32 kick_drift_down_simultaneously_param_6,
	.param .f32 kick_drift_down_simultaneously_param_7,
	.param .u32 kick_drift_down_simultaneously_param_8,
	.param .f32 kick_drift_down_simultaneously_param_9
)
{
	.local .align 4 .b8 	__local_depot5[28];
	.reg .b64 	%SP;
	.reg .b64 	%SPL;
	.reg .pred 	%p<18>;
	.reg .b32 	%r<84>;
	.reg .b32 	%f<70>;
	.reg .b64 	%rd<47>;
	.reg .b64 	%fd<5>;

	mov.u64 	%SPL, __local_depot5;
	ld.param.u64 	%rd17, [kick_drift_down_simultaneously_param_0];
	ld.param.u64 	%rd18, [kick_drift_down_simultaneously_param_1];
	ld.param.f32 	%f15, [kick_drift_down_simultaneously_param_2];
	ld.param.f32 	%f16, [kick_drift_down_simultaneously_param_3];
	ld.param.f32 	%f17, [kick_drift_down_simultaneously_param_4];
	ld.param.f32 	%f18, [kick_drift_down_simultaneously_param_5];
	ld.param.f32 	%f19, [kick_drift_down_simultaneously_param_6];
	ld.param.f32 	%f20, [kick_drift_down_simultaneously_param_7];
	ld.param.u32 	%r30, [kick_drift_down_simultaneously_param_8];
	ld.param.f32 	%f21, [kick_drift_down_simultaneously_param_9];
	add.u64 	%rd1, %SPL, 0;
	mov.u32 	%r31, %tid.x;
	mov.u32 	%r32, %ntid.x;
	mov.u32 	%r33, %ctaid.x;
	mad.lo.s32 	%r1, %r32, %r33, %r31;
	setp.ge.s32 	%p1, %r1, %r30;
	@%p1 bra 	$L__BB5_18;
	cvta.to.global.u64 	%rd20, %rd17;
	mul.wide.s32 	%rd21, %r1, 4;
	add.s64 	%rd2, %rd20, %rd21;
	ld.global.f32 	%f1, [%rd2];
	add.f32 	%f2, %f18, %f1;
	mul.f32 	%f22, %f2, 0f3F22F983;
	cvt.rni.s32.f32 	%r79, %f22;
	cvt.rn.f32.s32 	%f23, %r79;
	fma.rn.f32 	%f24, %f23, 0fBFC90FDA, %f2;
	fma.rn.f32 	%f25, %f23, 0fB3A22168, %f24;
	fma.rn.f32 	%f68, %f23, 0fA7C234C5, %f25;
	abs.f32 	%f4, %f2;
	setp.ltu.f32 	%p2, %f4, 0f47CE4780;
	@%p2 bra 	$L__BB5_9;
	setp.neu.f32 	%p3, %f4, 0f7F800000;
	@%p3 bra 	$L__BB5_4;
	mov.f32 	%f28, 0f00000000;
	mul.rn.f32 	%f68, %f2, %f28;
	mov.b32 	%r79, 0;
	bra.uni 	$L__BB5_9;
$L__BB5_4:
	mov.b32 	%r3, %f2;
	shl.b32 	%r35, %r3, 8;
	or.b32  	%r4, %r35, -2147483648;
	mov.b64 	%rd43, 0;
	mov.b32 	%r76, 0;
	mov.u64 	%rd41, __cudart_i2opi_f;
	mov.u64 	%rd42, %rd1;
$L__BB5_5:
	.pragma "nounroll";
	ld.global.nc.u32 	%r36, [%rd41];
	mad.wide.u32 	%rd24, %r36, %r4, %rd43;
	shr.u64 	%rd43, %rd24, 32;
	st.local.u32 	[%rd42], %rd24;
	add.s32 	%r76, %r76, 1;
	add.s64 	%rd42, %rd42, 4;
	add.s64 	%rd41, %rd41, 4;
	setp.ne.s32 	%p4, %r76, 6;
	@%p4 bra 	$L__BB5_5;
	shr.u32 	%r37, %r3, 23;
	st.local.u32 	[%rd1+24], %rd43;
	and.b32  	%r7, %r37, 31;
	and.b32  	%r38, %r37, 224;
	add.s32 	%r39, %r38, -128;
	shr.u32 	%r40, %r39, 5;
	mul.wide.u32 	%rd25, %r40, 4;
	sub.s64 	%rd9, %rd1, %rd25;
	ld.local.u32 	%r77, [%rd9+24];
	ld.local.u32 	%r78, [%rd9+20];
	setp.eq.s32 	%p5, %r7, 0;
	@%p5 bra 	$L__BB5_8;
	shf.l.wrap.b32 	%r77, %r78, %r77, %r7;
	ld.local.u32 	%r41, [%rd9+16];
	shf.l.wrap.b32 	%r78, %r41, %r78, %r7;
$L__BB5_8:
	shr.u32 	%r42, %r77, 30;
	shf.l.wrap.b32 	%r43, %r78, %r77, 2;
	shl.b32 	%r44, %r78, 2;
	shr.u32 	%r45, %r43, 31;
	add.s32 	%r46, %r45, %r42;
	neg.s32 	%r47, %r46;
	setp.lt.s32 	%p6, %r3, 0;
	selp.b32 	%r79, %r47, %r46, %p6;
	xor.b32  	%r48, %r43, %r3;
	shr.s32 	%r49, %r43, 31;
	xor.b32  	%r50, %r49, %r43;
	xor.b32  	%r51, %r49, %r44;
	cvt.u64.u32 	%rd26, %r50;
	shl.b64 	%rd27, %rd26, 32;
	cvt.u64.u32 	%rd28, %r51;
	or.b64  	%rd29, %rd27, %rd28;
	cvt.rn.f64.s64 	%fd1, %rd29;
	mul.f64 	%fd2, %fd1, 0d3BF921FB54442D19;
	cvt.rn.f32.f64 	%f26, %fd2;
	neg.f32 	%f27, %f26;
	setp.lt.s32 	%p7, %r48, 0;
	selp.f32 	%f68, %f27, %f26, %p7;
$L__BB5_9:
	mul.rn.f32 	%f29, %f68, %f68;
	and.b32  	%r53, %r79, 1;
	setp.eq.b32 	%p8, %r53, 1;
	selp.f32 	%f30, 0f3F800000, %f68, %p8;
	fma.rn.f32 	%f31, %f29, %f30, 0f00000000;
	fma.rn.f32 	%f32, %f29, 0f37CBAC00, 0fBAB607ED;
	selp.f32 	%f33, %f32, 0fB94D4153, %p8;
	selp.f32 	%f34, 0f3D2AAABB, 0f3C0885E4, %p8;
	fma.rn.f32 	%f35, %f33, %f29, %f34;
	selp.f32 	%f36, 0fBEFFFFFF, 0fBE2AAAA8, %p8;
	fma.rn.f32 	%f37, %f35, %f29, %f36;
	fma.rn.f32 	%f38, %f37, %f31, %f30;
	and.b32  	%r54, %r79, 2;
	setp.eq.s32 	%p9, %r54, 0;
	mov.f32 	%f39, 0f00000000;
	sub.f32 	%f40, %f39, %f38;
	selp.f32 	%f41, %f38, %f40, %p9;
	mul.f32 	%f8, %f16, %f41;
	sub.f32 	%f42, %f2, %f19;
	mul.f32 	%f9, %f20, %f42;
	mul.f32 	%f43, %f9, 0f3F22F983;
	cvt.rni.s32.f32 	%r83, %f43;
	cvt.rn.f32.s32 	%f44, %r83;
	fma.rn.f32 	%f45, %f44, 0fBFC90FDA, %f9;
	fma.rn.f32 	%f46, %f44, 0fB3A22168, %f45;
	fma.rn.f32 	%f69, %f44, 0fA7C234C5, %f46;
	abs.f32 	%f11, %f9;
	setp.ltu.f32 	%p10, %f11, 0f47CE4780;
	@%p10 bra 	$L__BB5_17;
	setp.neu.f32 	%p11, %f11, 0f7F800000;
	@%p11 bra 	$L__BB5_12;
	mov.f32 	%f49, 0f00000000;
	mul.rn.f32 	%f69, %f9, %f49;
	mov.b32 	%r83, 0;
	bra.uni 	$L__BB5_17;
$L__BB5_12:
	mov.b32 	%r17, %f9;
	shl.b32 	%r56, %r17, 8;
	or.b32  	%r18, %r56, -2147483648;
	mov.b64 	%rd46, 0;
	mov.b32 	%r80, 0;
	mov.u64 	%rd44, __cudart_i2opi_f;
	mov.u64 	%rd45, %rd1;
$L__BB5_13:
	.pragma "nounroll";
	ld.global.nc.u32 	%r57, [%rd44];
	mad.wide.u32 	%rd32, %r57, %r18, %rd46;
	shr.u64 	%rd46, %rd32, 32;
	st.local.u32 	[%rd45], %rd32;
	add.s32 	%r80, %r80, 1;
	add.s64 	%rd45, %rd45, 4;
	add.s64 	%rd44, %rd44, 4;
	setp.ne.s32 	%p12, %r80, 6;
	@%p12 bra 	$L__BB5_13;
	shr.u32 	%r58, %r17, 23;
	st.local.u32 	[%rd1+24], %rd46;
	and.b32  	%r21, %r58, 31;
	and.b32  	%r59, %r58, 224;
	add.s32 	%r60, %r59, -128;
	shr.u32 	%r61, %r60, 5;
	mul.wide.u32 	%rd33, %r61, 4;
	sub.s64 	%rd16, %rd1, %rd33;
	ld.local.u32 	%r81, [%rd16+24];
	ld.local.u32 	%r82, [%rd16+20];
	setp.eq.s32 	%p13, %r21, 0;
	@%p13 bra 	$L__BB5_16;
	shf.l.wrap.b32 	%r81, %r82, %r81, %r21;
	ld.local.u32 	%r62, [%rd16+16];
	shf.l.wrap.b32 	%r82, %r62, %r82, %r21;
$L__BB5_16:
	shr.u32 	%r63, %r81, 30;
	shf.l.wrap.b32 	%r64, %r82, %r81, 2;
	shl.b32 	%r65, %r82, 2;
	shr.u32 	%r66, %r64, 31;
	add.s32 	%r67, %r66, %r63;
	neg.s32 	%r68, %r67;
	setp.lt.s32 	%p14, %r17, 0;
	selp.b32 	%r83, %r68, %r67, %p14;
	xor.b32  	%r69, %r64, %r17;
	shr.s32 	%r70, %r64, 31;
	xor.b32  	%r71, %r70, %r64;
	xor.b32  	%r72, %r70, %r65;
	cvt.u64.u32 	%rd34, %r71;
	shl.b64 	%rd35, %rd34, 32;
	cvt.u64.u32 	%rd36, %r72;
	or.b64  	%rd37, %rd35, %rd36;
	cvt.rn.f64.s64 	%fd3, %rd37;
	mul.f64 	%fd4, %fd3, 0d3BF921FB54442D19;
	cvt.rn.f32.f64 	%f47, %fd4;
	neg.f32 	%f48, %f47;
	setp.lt.s32 	%p15, %r69, 0;
	selp.f32 	%f69, %f48, %f47, %p15;
$L__BB5_17:
	mul.rn.f32 	%f50, %f69, %f69;
	and.b32  	%r74, %r83, 1;
	setp.eq.b32 	%p16, %r74, 1;
	selp.f32 	%f51, 0f3F800000, %f69, %p16;
	fma.rn.f32 	%f52, %f50, %f51, 0f00000000;
	fma.rn.f32 	%f53, %f50, 0f37CBAC00, 0fBAB607ED;
	selp.f32 	%f54, %f53, 0fB94D4153, %p16;
	selp.f32 	%f55, 0f3D2AAABB, 0f3C0885E4, %p16;
	fma.rn.f32 	%f56, %f54, %f50, %f55;
	selp.f32 	%f57, 0fBEFFFFFF, 0fBE2AAAA8, %p16;
	fma.rn.f32 	%f58, %f56, %f50, %f57;
	fma.rn.f32 	%f59, %f58, %f52, %f51;
	and.b32  	%r75, %r83, 2;
	setp.eq.s32 	%p17, %r75, 0;
	mov.f32 	%f60, 0f00000000;
	sub.f32 	%f61, %f60, %f59;
	selp.f32 	%f62, %f59, %f61, %p17;
	fma.rn.f32 	%f63, %f17, %f62, %f8;
	sub.f32 	%f64, %f63, %f21;
	cvta.to.global.u64 	%rd38, %rd18;
	add.s64 	%rd40, %rd38, %rd21;
	ld.global.f32 	%f65, [%rd40];
	sub.f32 	%f66, %f65, %f64;
	st.global.f32 	[%rd40], %f66;
	fma.rn.f32 	%f67, %f15, %f66, %f1;
	st.global.f32 	[%rd2], %f67;
$L__BB5_18:
	ret;

}
	// .globl	kick_drift_up_turns
.visible .entry kick_drift_up_turns(
	.param .u64 .ptr .align 1 kick_drift_up_turns_param_0,
	.param .u64 .ptr .align 1 kick_drift_up_turns_param_1,
	.param .u64 .ptr .align 1 kick_drift_up_turns_param_2,
	.param .u64 .ptr .align 1 kick_drift_up_turns_param_3,
	.param .u64 .ptr .align 1 kick_drift_up_turns_param_4,
	.param .u64 .ptr .align 1 kick_drift_up_turns_param_5,
	.param .u64 .ptr .align 1 kick_drift_up_turns_param_6,
	.param .u64 .ptr .align 1 kick_drift_up_turns_param_7,
	.param .u64 .ptr .align 1 kick_drift_up_turns_param_8,
	.param .f32 kick_drift_up_turns_param_9,
	.param .u32 kick_drift_up_turns_param_10,
	.param .u64 .ptr .align 1 kick_drift_up_turns_param_11,
	.param .u32 kick_drift_up_turns_param_12,
	.param .u32 kick_drift_up_turns_param_13,
	.param .u32 kick_drift_up_turns_param_14,
	.param .u32 kick_drift_up_turns_param_15
)
{
	.local .align 4 .b8 	__local_depot6[28];
	.reg .b64 	%SP;
	.reg .b64 	%SPL;
	.reg .pred 	%p<21>;
	.reg .b32 	%r<101>;
	.reg .b32 	%f<76>;
	.reg .b64 	%rd<81>;
	.reg .b64 	%fd<5>;

	mov.u64 	%SPL, __local_depot6;
	ld.param.u64 	%rd23, [kick_drift_up_turns_param_0];
	ld.param.u64 	%rd24, [kick_drift_up_turns_param_1];
	ld.param.u32 	%r33, [kick_drift_up_turns_param_10];
	ld.param.u32 	%r91, [kick_drift_up_turns_param_12];
	ld.param.u32 	%r35, [kick_drift_up_turns_param_13];
	add.u64 	%rd1, %SPL, 0;
	add.u64 	%rd2, %SPL, 0;
	mov.u32 	%r38, %tid.x;
	mov.u32 	%r39, %ntid.x;
	mov.u32 	%r40, %ctaid.x;
	mad.lo.s32 	%r1, %r39, %r40, %r38;
	setp.ge.s32 	%p1, %r1, %r33;
	@%p1 bra 	$L__BB6_22;
	cvta.to.global.u64 	%rd3, %rd23;
	cvta.to.global.u64 	%rd4, %rd24;
	setp.ge.s32 	%p2, %r91, %r35;
	@%p2 bra 	$L__BB6_22;
	ld.param.u32 	%r100, [kick_drift_up_turns_param_15];
	ld.param.u64 	%rd76, [kick_drift_up_turns_param_11];
	ld.param.u64 	%rd75, [kick_drift_up_turns_param_8];
	ld.param.u64 	%rd74, [kick_drift_up_turns_param_7];
	ld.param.u64 	%rd73, [kick_drift_up_turns_param_6];
	ld.param.u64 	%rd72, [kick_drift_up_turns_param_5];
	ld.param.u64 	%rd71, [kick_drift_up_turns_param_4];
	ld.param.u64 	%rd70, [kick_drift_up_turns_param_3];
	ld.param.u64 	%rd69, [kick_drift_up_turns_param_2];
	mul.wide.s32 	%rd35, %r1, 4;
	add.s64 	%rd36, %rd4, %rd35;
	ld.global.nc.f32 	%f72, [%rd36];
	add.s64 	%rd37, %rd3, %rd35;
	ld.global.nc.f32 	%f73, [%rd37];
	cvta.to.global.u64 	%rd5, %rd71;
	cvta.to.global.u64 	%rd6, %rd72;
	cvta.to.global.u64 	%rd7, %rd74;
	cvta.to.global.u64 	%rd8, %rd73;
	cvta.to.global.u64 	%rd9, %rd75;
	cvta.to.global.u64 	%rd10, %rd76;
	cvta.to.global.u64 	%rd11, %rd69;
	cvta.to.global.u64 	%rd12, %rd70;
$L__BB6_3:
	mul.wide.s32 	%rd38, %r91, 4;
	add.s64 	%rd39, %rd5, %rd38;
	ld.global.nc.f32 	%f23, [%rd39];
	mul.f32 	%f24, %f72, %f23;
	sub.f32 	%f73, %f73, %f24;
	add.s64 	%rd40, %rd6, %rd38;
	ld.global.nc.f32 	%f6, [%rd40+4];
	add.s64 	%rd41, %rd7, %rd38;
	ld.global.nc.f32 	%f25, [%rd41+4];
	add.f32 	%f7, %f73, %f25;
	mul.f32 	%f26, %f7, 0f3F22F983;
	cvt.rni.s32.f32 	%r95, %f26;
	cvt.rn.f32.s32 	%f27, %r95;
	fma.rn.f32 	%f28, %f27, 0fBFC90FDA, %f7;
	fma.rn.f32 	%f29, %f27, 0fB3A22168, %f28;
	fma.rn.f32 	%f74, %f27, 0fA7C234C5, %f29;
	abs.f32 	%f9, %f7;
	setp.ltu.f32 	%p3, %f9, 0f47CE4780;
	@%p3 bra 	$L__BB6_11;
	setp.neu.f32 	%p4, %f9, 0f7F800000;
	@%p4 bra 	$L__BB6_6;
	mov.f32 	%f32, 0f00000000;
	mul.rn.f32 	%f74, %f7, %f32;
	mov.b32 	%r95, 0;
	bra.uni 	$L__BB6_11;
$L__BB6_6:
	mov.b32 	%r5, %f7;
	mov.b64 	%rd79, 0;
	mov.b32 	%r92, 0;
	mov.u64 	%rd77, __cudart_i2opi_f;
	mov.u64 	%rd78, %rd2;
$L__BB6_7:
	.pragma "nounroll";
	ld.global.nc.u32 	%r42, [%rd77];
	shl.b32 	%r43, %r5, 8;
	or.b32  	%r44, %r43, -2147483648;
	mad.wide.u32 	%rd44, %r42, %r44, %rd79;
	shr.u64 	%rd79, %rd44, 32;
	st.local.u32 	[%rd78], %rd44;
	add.s32 	%r92, %r92, 1;
	add.s64 	%rd78, %rd78, 4;
	add.s64 	%rd77, %rd77, 4;
	setp.ne.s32 	%p5, %r92, 6;
	@%p5 bra 	$L__BB6_7;
	shr.u32 	%r45, %r5, 23;
	st.local.u32 	[%rd2+24], %rd79;
	and.b32  	%r8, %r45, 31;
	and.b32  	%r46, %r45, 224;
	add.s32 	%r47, %r46, -128;
	shr.u32 	%r48, %r47, 5;
	mul.wide.u32 	%rd45, %r48, 4;
	sub.s64 	%rd19, %rd2, %rd45;
	ld.local.u32 	%r93, [%rd19+24];
	ld.local.u32 	%r94, [%rd19+20];
	setp.eq.s32 	%p6, %r8, 0;
	@%p6 bra 	$L__BB6_10;
	shf.l.wrap.b32 	%r93, %r94, %r93, %r8;
	ld.local.u32 	%r49, [%rd19+16];
	shf.l.wrap.b32 	%r94, %r49, %r94, %r8;
$L__BB6_10:
	shr.u32 	%r50, %r93, 30;
	shf.l.wrap.b32 	%r51, %r94, %r93, 2;
	shl.b32 	%r52, %r94, 2;
	shr.u32 	%r53, %r51, 31;
	add.s32 	%r54, %r53, %r50;
	neg.s32 	%r55, %r54;
	setp.lt.s32 	%p7, %r5, 0;
	selp.b32 	%r95, %r55, %r54, %p7;
	xor.b32  	%r56, %r51, %r5;
	shr.s32 	%r57, %r51, 31;
	xor.b32  	%r58, %r57, %r51;
	xor.b32  	%r59, %r57, %r52;
	cvt.u64.u32 	%rd46, %r58;
	shl.b64 	%rd47, %rd46, 32;
	cvt.u64.u32 	%rd48, %r59;
	or.b64  	%rd49, %rd47, %rd48;
	cvt.rn.f64.s64 	%fd1, %rd49;
	mul.f64 	%fd2, %fd1, 0d3BF921FB54442D19;
	cvt.rn.f32.f64 	%f30, %fd2;
	neg.f32 	%f31, %f30;
	setp.lt.s32 	%p8, %r56, 0;
	selp.f32 	%f74, %f31, %f30, %p8;
$L__BB6_11:
	ld.param.f32 	%f71, [kick_drift_up_turns_param_9];
	mul.rn.f32 	%f33, %f74, %f74;
	and.b32  	%r61, %r95, 1;
	setp.eq.b32 	%p9, %r61, 1;
	selp.f32 	%f34, 0f3F800000, %f74, %p9;
	fma.rn.f32 	%f35, %f33, %f34, 0f00000000;
	fma.rn.f32 	%f36, %f33, 0f37CBAC00, 0fBAB607ED;
	selp.f32 	%f37, %f36, 0fB94D4153, %p9;
	selp.f32 	%f38, 0f3D2AAABB, 0f3C0885E4, %p9;
	fma.rn.f32 	%f39, %f37, %f33, %f38;
	selp.f32 	%f40, 0fBEFFFFFF, 0fBE2AAAA8, %p9;
	fma.rn.f32 	%f41, %f39, %f33, %f40;
	fma.rn.f32 	%f42, %f41, %f35, %f34;
	and.b32  	%r62, %r95, 2;
	setp.eq.s32 	%p10, %r62, 0;
	mov.f32 	%f43, 0f00000000;
	sub.f32 	%f44, %f43, %f42;
	selp.f32 	%f45, %f42, %f44, %p10;
	mul.f32 	%f13, %f6, %f45;
	mul.wide.s32 	%rd50, %r91, 4;
	add.s64 	%rd51, %rd8, %rd50;
	ld.global.nc.f32 	%f14, [%rd51+4];
	add.s64 	%rd52, %rd9, %rd50;
	ld.global.nc.f32 	%f46, [%rd52+4];
	sub.f32 	%f47, %f7, %f46;
	mul.f32 	%f15, %f71, %f47;
	mul.f32 	%f48, %f15, 0f3F22F983;
	cvt.rni.s32.f32 	%r99, %f48;
	cvt.rn.f32.s32 	%f49, %r99;
	fma.rn.f32 	%f50, %f49, 0fBFC90FDA, %f15;
	fma.rn.f32 	%f51, %f49, 0fB3A22168, %f50;
	fma.rn.f32 	%f75, %f49, 0fA7C234C5, %f51;
	abs.f32 	%f17, %f15;
	setp.ltu.f32 	%p11, %f17, 0f47CE4780;
	@%p11 bra 	$L__BB6_19;
	setp.neu.f32 	%p12, %f17, 0f7F800000;
	@%p12 bra 	$L__BB6_14;
	mov.f32 	%f54, 0f00000000;
	mul.rn.f32 	%f75, %f15, %f54;
	mov.b32 	%r99, 0;
	bra.uni 	$L__BB6_19;
$L__BB6_14:
	mov.b32 	%r18, %f15;
	mov.b64 	%rd80, 0;
	mov.b32 	%r96, 0;
$L__BB6_15:
	.pragma "nounroll";
	mul.wide.u32 	%rd54, %r96, 4;
	mov.u64 	%rd55, __cudart_i2opi_f;
	add.s64 	%rd56, %rd55, %rd54;
	ld.global.nc.u32 	%r64, [%rd56];
	shl.b32 	%r65, %r18, 8;
	or.b32  	%r66, %r65, -2147483648;
	mad.wide.u32 	%rd57, %r64, %r66, %rd80;
	shr.u64 	%rd80, %rd57, 32;
	add.s64 	%rd58, %rd1, %rd54;
	st.local.u32 	[%rd58], %rd57;
	add.s32 	%r96, %r96, 1;
	setp.ne.s32 	%p13, %r96, 6;
	@%p13 bra 	$L__BB6_15;
	shr.u32 	%r67, %r18, 23;
	st.local.u32 	[%rd1+24], %rd80;
	and.b32  	%r21, %r67, 31;
	and.b32  	%r68, %r67, 224;
	add.s32 	%r69, %r68, -128;
	shr.u32 	%r70, %r69, 5;
	mul.wide.u32 	%rd59, %r70, 4;
	sub.s64 	%rd22, %rd1, %rd59;
	ld.local.u32 	%r97, [%rd22+24];
	ld.local.u32 	%r98, [%rd22+20];
	setp.eq.s32 	%p14, %r21, 0;
	@%p14 bra 	$L__BB6_18;
	shf.l.wrap.b32 	%r97, %r98, %r97, %r21;
	ld.local.u32 	%r71, [%rd22+16];
	shf.l.wrap.b32 	%r98, %r71, %r98, %r21;
$L__BB6_18:
	shr.u32 	%r72, %r97, 30;
	shf.l.wrap.b32 	%r73, %r98, %r97, 2;
	shl.b32 	%r74, %r98, 2;
	shr.u32 	%r75, %r73, 31;
	add.s32 	%r76, %r75, %r72;
	neg.s32 	%r77, %r76;
	setp.lt.s32 	%p15, %r18, 0;
	selp.b32 	%r99, %r77, %r76, %p15;
	xor.b32  	%r78, %r73, %r18;
	shr.s32 	%r79, %r73, 31;
	xor.b32  	%r80, %r79, %r73;
	xor.b32  	%r81, %r79, %r74;
	cvt.u64.u32 	%rd60, %r80;
	shl.b64 	%rd61, %rd60, 32;
	cvt.u64.u32 	%rd62, %r81;
	or.b64  	%rd63, %rd61, %rd62;
	cvt.rn.f64.s64 	%fd3, %rd63;
	mul.f64 	%fd4, %fd3, 0d3BF921FB54442D19;
	cvt.rn.f32.f64 	%f52, %fd4;
	neg.f32 	%f53, %f52;
	setp.lt.s32 	%p16, %r78, 0;
	selp.f32 	%f75, %f53, %f52, %p16;
$L__BB6_19:
	ld.param.u32 	%r88, [kick_drift_up_turns_param_14];
	mul.rn.f32 	%f55, %f75, %f75;
	and.b32  	%r83, %r99, 1;
	setp.eq.b32 	%p17, %r83, 1;
	selp.f32 	%f56, 0f3F800000, %f75, %p17;
	fma.rn.f32 	%f57, %f55, %f56, 0f00000000;
	fma.rn.f32 	%f58, %f55, 0f37CBAC00, 0fBAB607ED;
	selp.f32 	%f59, %f58, 0fB94D4153, %p17;
	selp.f32 	%f60, 0f3D2AAABB, 0f3C0885E4, %p17;
	fma.rn.f32 	%f61, %f59, %f55, %f60;
	selp.f32 	%f62, 0fBEFFFFFF, 0fBE2AAAA8, %p17;
	fma.rn.f32 	%f63, %f61, %f55, %f62;
	fma.rn.f32 	%f64, %f63, %f57, %f56;
	and.b32  	%r84, %r99, 2;
	setp.eq.s32 	%p18, %r84, 0;
	mov.f32 	%f65, 0f00000000;
	sub.f32 	%f66, %f65, %f64;
	selp.f32 	%f67, %f64, %f66, %p18;
	fma.rn.f32 	%f68, %f14, %f67, %f13;
	mul.wide.s32 	%rd64, %r91, 4;
	add.s64 	%rd65, %rd10, %rd64;
	ld.global.nc.f32 	%f69, [%rd65+4];
	sub.f32 	%f70, %f68, %f69;
	add.f32 	%f72, %f72, %f70;
	add.s32 	%r91, %r91, 1;
	rem.s32 	%r85, %r91, %r88;
	setp.ne.s32 	%p19, %r85, 0;
	@%p19 bra 	$L__BB6_21;
	add.s32 	%r31, %r100, 1;
	mad.lo.s32 	%r86, %r33, %r100, %r33;
	add.s32 	%r87, %r86, %r1;
	mul.wide.s32 	%rd66, %r87, 4;
	add.s64 	%rd67, %rd11, %rd66;
	st.global.f32 	[%rd67], %f73;
	add.s64 	%rd68, %rd12, %rd66;
	st.global.f32 	[%rd68], %f72;
	mov.u32 	%r100, %r31;
$L__BB6_21:
	setp.ne.s32 	%p20, %r91, %r35;
	@%p20 bra 	$L__BB6_3;
$L__BB6_22:
	ret;

}
	// .globl	kick_drift_down_turns
.visible .entry kick_drift_down_turns(
	.param .u64 .ptr .align 1 kick_drift_down_turns_param_0,
	.param .u64 .ptr .align 1 kick_drift_down_turns_param_1,
	.param .u64 .ptr .align 1 kick_drift_down_turns_param_2,
	.param .u64 .ptr .align 1 kick_drift_down_turns_param_3,
	.param .u64 .ptr .align 1 kick_drift_down_turns_param_4,
	.param .u64 .ptr .align 1 kick_drift_down_turns_param_5,
	.param .u64 .ptr .align 1 kick_drift_down_turns_param_6,
	.param .u64 .ptr .align 1 kick_drift_down_turns_param_7,
	.param .u64 .ptr .align 1 kick_drift_down_turns_param_8,
	.param .f32 kick_drift_down_turns_param_9,
	.param .u32 kick_drift_down_turns_param_10,
	.param .u64 .ptr .align 1 kick_drift_down_turns_param_11,
	.param .u32 kick_drift_down_turns_param_12,
	.param .u32 kick_drift_down_turns_param_13,
	.param .u32 kick_drift_down_turns_param_14
)
{
	.local .align 4 .b8 	__local_depot7[28];
	.reg .b64 	%SP;
	.reg .b64 	%SPL;
	.reg .pred 	%p<21>;
	.reg .b32 	%r<99>;
	.reg .b32 	%f<74>;
	.reg .b64 	%rd<82>;
	.reg .b64 	%fd<5>;

	mov.u64 	%SPL, __local_depot7;
	ld.param.u64 	%rd23, [kick_drift_down_turns_param_0];
	ld.param.u64 	%rd24, [kick_drift_down_turns_param_1];
	ld.param.f32 	%f22, [kick_drift_down_turns_param_9];
	ld.param.u32 	%r34, [kick_drift_down_turns_param_10];
	ld.param.u32 	%r89, [kick_drift_down_turns_param_12];
	add.u64 	%rd1, %SPL, 0;
	add.u64 	%rd2, %SPL, 0;
	mov.u32 	%r38, %tid.x;
	mov.u32 	%r39, %ntid.x;
	mov.u32 	%r40, %ctaid.x;
	mad.lo.s32 	%r1, %r39, %r40, %r38;
	setp.ge.s32 	%p1, %r1, %r34;
	@%p1 bra 	$L__BB7_22;
	cvta.to.global.u64 	%rd3, %rd23;
	cvta.to.global.u64 	%rd4, %rd24;
	setp.lt.s32 	%p2, %r89, 1;
	@%p2 bra 	$L__BB7_22;
	ld.param.u32 	%r98, [kick_drift_down_turns_param_14];
	ld.param.u64 	%rd77, [kick_drift_down_turns_param_11];
	ld.param.u64 	%rd76, [kick_drift_down_turns_param_8];
	ld.param.u64 	%rd75, [kick_drift_down_turns_param_7];
	ld.param.u64 	%rd74, [kick_drift_down_turns_param_6];
	ld.param.u64 	%rd73, [kick_drift_down_turns_param_5];
	ld.param.u64 	%rd72, [kick_drift_down_turns_param_4];
	ld.param.u64 	%rd71, [kick_drift_down_turns_param_3];
	ld.param.u64 	%rd70, [kick_drift_down_turns_param_2];
	mul.wide.s32 	%rd35, %r1, 4;
	add.s64 	%rd36, %rd4, %rd35;
	ld.global.nc.f32 	%f70, [%rd36];
	add.s64 	%rd37, %rd3, %rd35;
	ld.global.nc.f32 	%f71, [%rd37];
	cvta.to.global.u64 	%rd5, %rd73;
	cvta.to.global.u64 	%rd6, %rd75;
	cvta.to.global.u64 	%rd7, %rd74;
	cvta.to.global.u64 	%rd8, %rd76;
	cvta.to.global.u64 	%rd9, %rd77;
	cvta.to.global.u64 	%rd10, %rd72;
	cvta.to.global.u64 	%rd11, %rd70;
	cvta.to.global.u64 	%rd12, %rd71;
$L__BB7_3:
	mul.wide.u32 	%rd38, %r89, 4;
	add.s64 	%rd39, %rd5, %rd38;
	ld.global.nc.f32 	%f5, [%rd39];
	add.s64 	%rd40, %rd6, %rd38;
	ld.global.nc.f32 	%f23, [%rd40];
	add.f32 	%f6, %f71, %f23;
	mul.f32 	%f24, %f6, 0f3F22F983;
	cvt.rni.s32.f32 	%r93, %f24;
	cvt.rn.f32.s32 	%f25, %r93;
	fma.rn.f32 	%f26, %f25, 0fBFC90FDA, %f6;
	fma.rn.f32 	%f27, %f25, 0fB3A22168, %f26;
	fma.rn.f32 	%f72, %f25, 0fA7C234C5, %f27;
	abs.f32 	%f8, %f6;
	setp.ltu.f32 	%p3, %f8, 0f47CE4780;
	@%p3 bra 	$L__BB7_11;
	setp.neu.f32 	%p4, %f8, 0f7F800000;
	@%p4 bra 	$L__BB7_6;
	mov.f32 	%f30, 0f00000000;
	mul.rn.f32 	%f72, %f6, %f30;
	mov.b32 	%r93, 0;
	bra.uni 	$L__BB7_11;
$L__BB7_6:
	mov.b32 	%r5, %f6;
	mov.b64 	%rd80, 0;
	mov.b32 	%r90, 0;
	mov.u64 	%rd78, __cudart_i2opi_f;
	mov.u64 	%rd79, %rd2;
$L__BB7_7:
	.pragma "nounroll";
	ld.global.nc.u32 	%r42, [%rd78];
	shl.b32 	%r43, %r5, 8;
	or.b32  	%r44, %r43, -2147483648;
	mad.wide.u32 	%rd43, %r42, %r44, %rd80;
	shr.u64 	%rd80, %rd43, 32;
	st.local.u32 	[%rd79], %rd43;
	add.s32 	%r90, %r90, 1;
	add.s64 	%rd79, %rd79, 4;
	add.s64 	%rd78, %rd78, 4;
	setp.ne.s32 	%p5, %r90, 6;
	@%p5 bra 	$L__BB7_7;
	shr.u32 	%r45, %r5, 23;
	st.local.u32 	[%rd2+24], %rd80;
	and.b32  	%r8, %r45, 31;
	and.b32  	%r46, %r45, 224;
	add.s32 	%r47, %r46, -128;
	shr.u32 	%r48, %r47, 5;
	mul.wide.u32 	%rd44, %r48, 4;
	sub.s64 	%rd19, %rd2, %rd44;
	ld.local.u32 	%r91, [%rd19+24];
	ld.local.u32 	%r92, [%rd19+20];
	setp.eq.s32 	%p6, %r8, 0;
	@%p6 bra 	$L__BB7_10;
	shf.l.wrap.b32 	%r91, %r92, %r91, %r8;
	ld.local.u32 	%r49, [%rd19+16];
	shf.l.wrap.b32 	%r92, %r49, %r92, %r8;
$L__BB7_10:
	shr.u32 	%r50, %r91, 30;
	shf.l.wrap.b32 	%r51, %r92, %r91, 2;
	shl.b32 	%r52, %r92, 2;
	shr.u32 	%r53, %r51, 31;
	add.s32 	%r54, %r53, %r50;
	neg.s32 	%r55, %r54;
	setp.lt.s32 	%p7, %r5, 0;
	selp.b32 	%r93, %r55, %r54, %p7;
	xor.b32  	%r56, %r51, %r5;
	shr.s32 	%r57, %r51, 31;
	xor.b32  	%r58, %r57, %r51;
	xor.b32  	%r59, %r57, %r52;
	cvt.u64.u32 	%rd45, %r58;
	shl.b64 	%rd46, %rd45, 32;
	cvt.u64.u32 	%rd47, %r59;
	or.b64  	%rd48, %rd46, %rd47;
	cvt.rn.f64.s64 	%fd1, %rd48;
	mul.f64 	%fd2, %fd1, 0d3BF921FB54442D19;
	cvt.rn.f32.f64 	%f28, %fd2;
	neg.f32 	%f29, %f28;
	setp.lt.s32 	%p8, %r56, 0;
	selp.f32 	%f72, %f29, %f28, %p8;
$L__BB7_11:
	mul.rn.f32 	%f31, %f72, %f72;
	and.b32  	%r61, %r93, 1;
	setp.eq.b32 	%p9, %r61, 1;
	selp.f32 	%f32, 0f3F800000, %f72, %p9;
	fma.rn.f32 	%f33, %f31, %f32, 0f00000000;
	fma.rn.f32 	%f34, %f31, 0f37CBAC00, 0fBAB607ED;
	selp.f32 	%f35, %f34, 0fB94D4153, %p9;
	selp.f32 	%f36, 0f3D2AAABB, 0f3C0885E4, %p9;
	fma.rn.f32 	%f37, %f35, %f31, %f36;
	selp.f32 	%f38, 0fBEFFFFFF, 0fBE2AAAA8, %p9;
	fma.rn.f32 	%f39, %f37, %f31, %f38;
	fma.rn.f32 	%f40, %f39, %f33, %f32;
	and.b32  	%r62, %r93, 2;
	setp.eq.s32 	%p10, %r62, 0;
	mov.f32 	%f41, 0f00000000;
	sub.f32 	%f42, %f41, %f40;
	selp.f32 	%f43, %f40, %f42, %p10;
	mul.f32 	%f12, %f5, %f43;
	mul.wide.u32 	%rd49, %r89, 4;
	add.s64 	%rd50, %rd7, %rd49;
	ld.global.nc.f32 	%f13, [%rd50];
	add.s64 	%rd51, %rd8, %rd49;
	ld.global.nc.f32 	%f44, [%rd51];
	sub.f32 	%f45, %f6, %f44;
	mul.f32 	%f14, %f22, %f45;
	mul.f32 	%f46, %f14, 0f3F22F983;
	cvt.rni.s32.f32 	%r97, %f46;
	cvt.rn.f32.s32 	%f47, %r97;
	fma.rn.f32 	%f48, %f47, 0fBFC90FDA, %f14;
	fma.rn.f32 	%f49, %f47, 0fB3A22168, %f48;
	fma.rn.f32 	%f73, %f47, 0fA7C234C5, %f49;
	abs.f32 	%f16, %f14;
	setp.ltu.f32 	%p11, %f16, 0f47CE4780;
	@%p11 bra 	$L__BB7_19;
	setp.neu.f32 	%p12, %f16, 0f7F800000;
	@%p12 bra 	$L__BB7_14;
	mov.f32 	%f52, 0f00000000;
	mul.rn.f32 	%f73, %f14, %f52;
	mov.b32 	%r97, 0;
	bra.uni 	$L__BB7_19;
$L__BB7_14:
	mov.b32 	%r18, %f14;
	shl.b32 	%r64, %r18, 8;
	or.b32  	%r19, %r64, -2147483648;
	mov.b64 	%rd81, 0;
	mov.b32 	%r94, 0;
$L__BB7_15:
	.pragma "nounroll";
	mul.wide.u32 	%rd53, %r94, 4;
	mov.u64 	%rd54, __cudart_i2opi_f;
	add.s64 	%rd55, %rd54, %rd53;
	ld.global.nc.u32 	%r65, [%rd55];
	mad.wide.u32 	%rd56, %r65, %r19, %rd81;
	shr.u64 	%rd81, %rd56, 32;
	add.s64 	%rd57, %rd1, %rd53;
	st.local.u32 	[%rd57], %rd56;
	add.s32 	%r94, %r94, 1;
	setp.ne.s32 	%p13, %r94, 6;
	@%p13 bra 	$L__BB7_15;
	shr.u32 	%r66, %r18, 23;
	st.local.u32 	[%rd1+24], %rd81;
	and.b32  	%r22, %r66, 31;
	and.b32  	%r67, %r66, 224;
	add.s32 	%r68, %r67, -128;
	shr.u32 	%r69, %r68, 5;
	mul.wide.u32 	%rd58, %r69, 4;
	sub.s64 	%rd22, %rd1, %rd58;
	ld.local.u32 	%r95, [%rd22+24];
	ld.local.u32 	%r96, [%rd22+20];
	setp.eq.s32 	%p14, %r22, 0;
	@%p14 bra 	$L__BB7_18;
	shf.l.wrap.b32 	%r95, %r96, %r95, %r22;
	ld.local.u32 	%r70, [%rd22+16];
	shf.l.wrap.b32 	%r96, %r70, %r96, %r22;
$L__BB7_18:
	shr.u32 	%r71, %r95, 30;
	shf.l.wrap.b32 	%r72, %r96, %r95, 2;
	shl.b32 	%r73, %r96, 2;
	shr.u32 	%r74, %r72, 31;
	add.s32 	%r75, %r74, %r71;
	neg.s32 	%r76, %r75;
	setp.lt.s32 	%p15, %r18, 0;
	selp.b32 	%r97, %r76, %r75, %p15;
	xor.b32  	%r77, %r72, %r18;
	shr.s32 	%r78, %r72, 31;
	xor.b32  	%r79, %r78, %r72;
	xor.b32  	%r80, %r78, %r73;
	cvt.u64.u32 	%rd59, %r79;
	shl.b64 	%rd60, %rd59, 32;
	cvt.u64.u32 	%rd61, %r80;
	or.b64  	%rd62, %rd60, %rd61;
	cvt.rn.f64.s64 	%fd3, %rd62;
	mul.f64 	%fd4, %fd3, 0d3BF921FB54442D19;
	cvt.rn.f32.f64 	%f50, %fd4;
	neg.f32 	%f51, %f50;
	setp.lt.s32 	%p16, %r77, 0;
	selp.f32 	%f73, %f51, %f50, %p16;
$L__BB7_19:
	ld.param.u32 	%r86, [kick_drift_down_turns_param_13];
	mul.rn.f32 	%f53, %f73, %f73;
	and.b32  	%r82, %r97, 1;
	setp.eq.b32 	%p17, %r82, 1;
	selp.f32 	%f54, 0f3F800000, %f73, %p17;
	fma.rn.f32 	%f55, %f53, %f54, 0f00000000;
	fma.rn.f32 	%f56, %f53, 0f37CBAC00, 0fBAB607ED;
	selp.f32 	%f57, %f56, 0fB94D4153, %p17;
	selp.f32 	%f58, 0f3D2AAABB, 0f3C0885E4, %p17;
	fma.rn.f32 	%f59, %f57, %f53, %f58;
	selp.f32 	%f60, 0fBEFFFFFF, 0fBE2AAAA8, %p17;
	fma.rn.f32 	%f61, %f59, %f53, %f60;
	fma.rn.f32 	%f62, %f61, %f55, %f54;
	and.b32  	%r83, %r97, 2;
	setp.eq.s32 	%p18, %r83, 0;
	mov.f32 	%f63, 0f00000000;
	sub.f32 	%f64, %f63, %f62;
	selp.f32 	%f65, %f62, %f64, %p18;
	fma.rn.f32 	%f66, %f13, %f65, %f12;
	mul.wide.u32 	%rd63, %r89, 4;
	add.s64 	%rd64, %rd9, %rd63;
	ld.global.nc.f32 	%f67, [%rd64];
	sub.f32 	%f68, %f66, %f67;
	sub.f32 	%f70, %f70, %f68;
	add.s32 	%r31, %r89, -1;
	mul.wide.u32 	%rd65, %r31, 4;
	add.s64 	%rd66, %rd10, %rd65;
	ld.global.nc.f32 	%f69, [%rd66];
	fma.rn.f32 	%f71, %f69, %f70, %f71;
	rem.s32 	%r84, %r31, %r86;
	setp.ne.s32 	%p19, %r84, 0;
	@%p19 bra 	$L__BB7_21;
	add.s32 	%r98, %r98, -1;
	mad.lo.s32 	%r85, %r98, %r34, %r1;
	mul.wide.s32 	%rd67, %r85, 4;
	add.s64 	%rd68, %rd11, %rd67;
	st.global.f32 	[%rd68], %f71;
	add.s64 	%rd69, %rd12, %rd67;
	st.global.f32 	[%rd69], %f70;
$L__BB7_21:
	setp.gt.u32 	%p20, %r89, 1;
	mov.u32 	%r89, %r31;
	@%p20 bra 	$L__BB7_3;
$L__BB7_22:
	ret;

}


// ===== COMPILED SASS (sm_100) =====

	.target	sm_100

	.elftype	@"ET_EXEC"


//--------------------- .note.nv.tkinfo           --------------------------
	.section	.note.nv.tkinfo,"",@"SHT_NOTE"
	.sectionflags	@"SHF_NOTE_NV_TKINFO"
	.tkinfo
        /*0018*/ 	.word	0x00000002
        /*0030*/ 	.string	""
        /*0030*/ 	.string	"ptxas"
        /*0030*/ 	.string	"Cuda compilation tools, release 13.0, V13.0.88"
        /*0030*/ 	.string	"Build cuda_13.0.r13.0/compiler.36424714_0"
        /*0030*/ 	.string	"-arch sm_100 -m 64 "



//--------------------- .note.nv.cuinfo           --------------------------
	.section	.note.nv.cuinfo,"",@"SHT_NOTE"
	.sectionflags	@"SHF_NOTE_NV_CUINFO"
        /*0018*/ 	.short	0x0002
        /*001a*/ 	.short	0x0064
        /*001c*/ 	.short	0x0082
	.zero		2


//--------------------- .nv.info                  --------------------------
	.section	.nv.info,"",@"SHT_CUDA_INFO"
	.align	4


	//----- nvinfo : EIATTR_REGCOUNT
	.align		4
        /*0000*/ 	.byte	0x04, 0x2f
        /*0002*/ 	.short	(.L_2 - .L_1)
	.align		4
.L_1:
        /*0004*/ 	.word	index@(kick_up)
        /*0008*/ 	.word	0x00000017


	//----- nvinfo : EIATTR_FRAME_SIZE
	.align		4
.L_2:
        /*000c*/ 	.byte	0x04, 0x11
        /*000e*/ 	.short	(.L_4 - .L_3)
	.align		4
.L_3:
        /*0010*/ 	.word	index@(kick_up)
        /*0014*/ 	.word	0x00000000


	//----- nvinfo : EIATTR_REGCOUNT
	.align		4
.L_4:
        /*0018*/ 	.byte	0x04, 0x2f
        /*001a*/ 	.short	(.L_6 - .L_5)
	.align		4
.L_5:
        /*001c*/ 	.word	index@(kick_down)
        /*0020*/ 	.word	0x00000017


	//----- nvinfo : EIATTR_FRAME_SIZE
	.align		4
.L_6:
        /*0024*/ 	.byte	0x04, 0x11
        /*0026*/ 	.short	(.L_8 - .L_7)
	.align		4
.L_7:
        /*0028*/ 	.word	index@(kick_down)
        /*002c*/ 	.word	0x00000000


	//----- nvinfo : EIATTR_REGCOUNT
	.align		4
.L_8:
        /*0030*/ 	.byte	0x04, 0x2f
        /*0032*/ 	.short	(.L_10 - .L_9)
	.align		4
.L_9:
        /*0034*/ 	.word	index@(drift_up)
        /*0038*/ 	.word	0x0000000a


	//----- nvinfo : EIATTR_FRAME_SIZE
	.align		4
.L_10:
        /*003c*/ 	.byte	0x04, 0x11
        /*003e*/ 	.short	(.L_12 - .L_11)
	.align		4
.L_11:
        /*0040*/ 	.word	index@(drift_up)
        /*0044*/ 	.word	0x00000000


	//----- nvinfo : EIATTR_REGCOUNT
	.align		4
.L_12:
        /*0048*/ 	.byte	0x04, 0x2f
        /*004a*/ 	.short	(.L_14 - .L_13)
	.align		4
.L_13:
        /*004c*/ 	.word	index@(drift_down)
        /*0050*/ 	.word	0x0000000a


	//----- nvinfo : EIATTR_FRAME_SIZE
	.align		4
.L_14:
        /*0054*/ 	.byte	0x04, 0x11
        /*0056*/ 	.short	(.L_16 - .L_15)
	.align		4
.L_15:
        /*0058*/ 	.word	index@(drift_down)
        /*005c*/ 	.word	0x00000000


	//----- nvinfo : EIATTR_REGCOUNT
	.align		4
.L_16:
        /*0060*/ 	.byte	0x04, 0x2f
        /*0062*/ 	.short	(.L_18 - .L_17)
	.align		4
.L_17:
        /*0064*/ 	.word	index@(kick_drift_up_simultaneously)
        /*0068*/ 	.word	0x00000019


	//----- nvinfo : EIATTR_FRAME_SIZE
	.align		4
.L_18:
        /*006c*/ 	.byte	0x04, 0x11
        /*006e*/ 	.short	(.L_20 - .L_19)
	.align		4
.L_19:
        /*0070*/ 	.word	index@(kick_drift_up_simultaneously)
        /*0074*/ 	.word	0x00000000


	//----- nvinfo : EIATTR_REGCOUNT
	.align		4
.L_20:
        /*0078*/ 	.byte	0x04, 0x2f
        /*007a*/ 	.short	(.L_22 - .L_21)
	.align		4
.L_21:
        /*007c*/ 	.word	index@(kick_drift_down_simultaneously)
        /*0080*/ 	.word	0x0000001a


	//----- nvinfo : EIATTR_FRAME_SIZE
	.align		4
.L_22:
        /*0084*/ 	.byte	0x04, 0x11
        /*0086*/ 	.short	(.L_24 - .L_23)
	.align		4
.L_23:
        /*0088*/ 	.word	index@(kick_drift_down_simultaneously)
        /*008c*/ 	.word	0x00000000


	//----- nvinfo : EIATTR_REGCOUNT
	.align		4
.L_24:
        /*0090*/ 	.byte	0x04, 0x2f
        /*0092*/ 	.short	(.L_26 - .L_25)
	.align		4
.L_25:
        /*0094*/ 	.word	index@(kick_drift_up_turns)
        /*0098*/ 	.word	0x0000001e


	//----- nvinfo : EIATTR_FRAME_SIZE
	.align		4
.L_26:
        /*009c*/ 	.byte	0x04, 0x11
        /*009e*/ 	.short	(.L_28 - .L_27)
	.align		4
.L_27:
        /*00a0*/ 	.word	index@(kick_drift_up_turns)
        /*00a4*/ 	.word	0x00000000


	//----- nvinfo : EIATTR_REGCOUNT
	.align		4
.L_28:
        /*00a8*/ 	.byte	0x04, 0x2f
        /*00aa*/ 	.short	(.L_30 - .L_29)
	.align		4
.L_29:
        /*00ac*/ 	.word	index@(kick_drift_down_turns)
        /*00b0*/ 	.word	0x0000001e


	//----- nvinfo : EIATTR_FRAME_SIZE
	.align		4
.L_30:
        /*00b4*/ 	.byte	0x04, 0x11
        /*00b6*/ 	.short	(.L_32 - .L_31)
	.align		4
.L_31:
        /*00b8*/ 	.word	index@(kick_drift_down_turns)
        /*00bc*/ 	.word	0x00000000


	//----- nvinfo : EIATTR_MIN_STACK_SIZE
	.align		4
.L_32:
        /*00c0*/ 	.byte	0x04, 0x12
        /*00c2*/ 	.short	(.L_34 - .L_33)
	.align		4
.L_33:
        /*00c4*/ 	.word	index@(kick_drift_down_turns)
        /*00c8*/ 	.word	0x00000000


	//----- nvinfo : EIATTR_MIN_STACK_SIZE
	.align		4
.L_34:
        /*00cc*/ 	.byte	0x04, 0x12
        /*00ce*/ 	.short	(.L_36 - .L_35)
	.align		4
.L_35:
        /*00d0*/ 	.word	index@(kick_drift_up_turns)
        /*00d4*/ 	.word	0x00000000


	//----- nvinfo : EIATTR_MIN_STACK_SIZE
	.align		4
.L_36:
        /*00d8*/ 	.byte	0x04, 0x12
        /*00da*/ 	.short	(.L_38 - .L_37)
	.align		4
.L_37:
        /*00dc*/ 	.word	index@(kick_drift_down_simultaneously)
        /*00e0*/ 	.word	0x00000000


	//----- nvinfo : EIATTR_MIN_STACK_SIZE
	.align		4
.L_38:
        /*00e4*/ 	.byte	0x04, 0x12
        /*00e6*/ 	.short	(.L_40 - .L_39)
	.align		4
.L_39:
        /*00e8*/ 	.word	index@(kick_drift_up_simultaneously)
        /*00ec*/ 	.word	0x00000000


	//----- nvinfo : EIATTR_MIN_STACK_SIZE
	.align		4
.L_40:
        /*00f0*/ 	.byte	0x04, 0x12
        /*00f2*/ 	.short	(.L_42 - .L_41)
	.align		4
.L_41:
        /*00f4*/ 	.word	index@(drift_down)
        /*00f8*/ 	.word	0x00000000


	//----- nvinfo : EIATTR_MIN_STACK_SIZE
	.align		4
.L_42:
        /*00fc*/ 	.byte	0x04, 0x12
        /*00fe*/ 	.short	(.L_44 - .L_43)
	.align		4
.L_43:
        /*0100*/ 	.word	index@(drift_up)
        /*0104*/ 	.word	0x00000000


	//----- nvinfo : EIATTR_MIN_STACK_SIZE
	.align		4
.L_44:
        /*0108*/ 	.byte	0x04, 0x12
        /*010a*/ 	.short	(.L_46 - .L_45)
	.align		4
.L_45:
        /*010c*/ 	.word	index@(kick_down)
        /*0110*/ 	.word	0x00000000


	//----- nvinfo : EIATTR_MIN_STACK_SIZE
	.align		4
.L_46:
        /*0114*/ 	.byte	0x04, 0x12
        /*0116*/ 	.short	(.L_48 - .L_47)
	.align		4
.L_47:
        /*0118*/ 	.word	index@(kick_up)
        /*011c*/ 	.word	0x00000000
.L_48:


//--------------------- .nv.compat                --------------------------
	.section	.nv.compat,"",@"SHT_CUDA_COMPAT_INFO"
	.align	4
        /*0000*/ 	.byte	0x02, 0x09, 0x00, 0x00, 0x02, 0x02, 0x01, 0x00, 0x02, 0x05, 0x05, 0x00, 0x03, 0x07, 0x01, 0x01
        /*0010*/ 	.byte	0x02, 0x03, 0x00, 0x00, 0x02, 0x06, 0x01, 0x00, 0x04, 0x0b, 0x08, 0x00, 0x01, 0x00, 0x00, 0x00
        /*0020*/ 	.byte	0x00, 0x00, 0x00, 0x00


//--------------------- .nv.info.kick_drift_down_turns --------------------------
	.section	.nv.info.kick_drift_down_turns,"",@"SHT_CUDA_INFO"
	.sectionflags	@""
	.align	4


	//----- nvinfo : EIATTR_CUDA_API_VERSION
	.align		4
        /*0000*/ 	.byte	0x04, 0x37
        /*0002*/ 	.short	(.L_50 - .L_49)
.L_49:
        /*0004*/ 	.word	0x00000082


	//----- nvinfo : EIATTR_KPARAM_INFO
	.align		4
.L_50:
        /*0008*/ 	.byte	0x04, 0x17
        /*000a*/ 	.short	(.L_52 - .L_51)
.L_51:
        /*000c*/ 	.word	0x00000000
        /*0010*/ 	.short	0x000e
        /*0012*/ 	.short	0x0060
        /*0014*/ 	.byte	0x00, 0xf0, 0x11, 0x00


	//----- nvinfo : EIATTR_KPARAM_INFO
	.align		4
.L_52:
        /*0018*/ 	.byte	0x04, 0x17
        /*001a*/ 	.short	(.L_54 - .L_53)
.L_53:
        /*001c*/ 	.word	0x00000000
        /*0020*/ 	.short	0x000d
        /*0022*/ 	.short	0x005c
        /*0024*/ 	.byte	0x00, 0xf0, 0x11, 0x00


	//----- nvinfo : EIATTR_KPARAM_INFO
	.align		4
.L_54:
        /*0028*/ 	.byte	0x04, 0x17
        /*002a*/ 	.short	(.L_56 - .L_55)
.L_55:
        /*002c*/ 	.word	0x00000000
        /*0030*/ 	.short	0x000c
        /*0032*/ 	.short	0x0058
        /*0034*/ 	.byte	0x00, 0xf0, 0x11, 0x00


	//----- nvinfo : EIATTR_KPARAM_INFO
	.align		4
.L_56:
        /*0038*/ 	.byte	0x04, 0x17
        /*003a*/ 	.short	(.L_58 - .L_57)
.L_57:
        /*003c*/ 	.word	0x00000000
        /*0040*/ 	.short	0x000b
        /*0042*/ 	.short	0x0050
        /*0044*/ 	.byte	0x00, 0xf5, 0x21, 0x00


	//----- nvinfo : EIATTR_KPARAM_INFO
	.align		4
.L_58:
        /*0048*/ 	.byte	0x04, 0x17
        /*004a*/ 	.short	(.L_60 - .L_59)
.L_59:
        /*004c*/ 	.word	0x00000000
        /*0050*/ 	.short	0x000a
        /*0052*/ 	.short	0x004c
        /*0054*/ 	.byte	0x00, 0xf0, 0x11, 0x00


	//----- nvinfo : EIATTR_KPARAM_INFO
	.align		4
.L_60:
        /*0058*/ 	.byte	0x04, 0x17
        /*005a*/ 	.short	(.L_62 - .L_61)
.L_61:
        /*005c*/ 	.word	0x00000000
        /*0060*/ 	.short	0x0009
        /*0062*/ 	.short	0x0048
        /*0064*/ 	.byte	0x00, 0xf0, 0x11, 0x00


	//----- nvinfo : EIATTR_KPARAM_INFO
	.align		4
.L_62:
        /*0068*/ 	.byte	0x04, 0x17
        /*006a*/ 	.short	(.L_64 - .L_63)
.L_63:
        /*006c*/ 	.word	0x00000000
        /*0070*/ 	.short	0x0008
        /*0072*/ 	.short	0x0040
        /*0074*/ 	.byte	0x00, 0xf5, 0x21, 0x00


	//----- nvinfo : EIATTR_KPARAM_INFO
	.align		4
.L_64:
        /*0078*/ 	.byte	0x04, 0x17
        /*007a*/ 	.short	(.L_66 - .L_65)
.L_65:
        /*007c*/ 	.word	0x00000000
        /*0080*/ 	.short	0x0007
        /*0082*/ 	.short	0x0038
        /*0084*/ 	.byte	0x00, 0xf5, 0x21, 0x00


	//----- nvinfo : EIATTR_KPARAM_INFO
	.align		4
.L_66:
        /*0088*/ 	.byte	0x04, 0x17
        /*008a*/ 	.short	(.L_68 - .L_67)
.L_67:
        /*008c*/ 	.word	0x00000000
        /*0090*/ 	.short	0x0006
        /*0092*/ 	.short	0x0030
        /*0094*/ 	.byte	0x00, 0xf5, 0x21, 0x00


	//----- nvinfo : EIATTR_KPARAM_INFO
	.align		4
.L_68:
        /*0098*/ 	.byte	0x04, 0x17
        /*009a*/ 	.short	(.L_70 - .L_69)
.L_69:
        /*009c*/ 	.word	0x00000000
        /*00a0*/ 	.short	0x0005
        /*00a2*/ 	.short	0x0028
        /*00a4*/ 	.byte	0x00, 0xf5, 0x21, 0x00


	//----- nvinfo : EIATTR_KPARAM_INFO
	.align		4
.L_70:
        /*00a8*/ 	.byte	0x04, 0x17
        /*00aa*/ 	.short	(.L_72 - .L_71)
.L_71:
        /*00ac*/ 	.word	0x00000000
        /*00b0*/ 	.short	0x0004
        /*00b2*/ 	.short	0x0020
        /*00b4*/ 	.byte	0x00, 0xf5, 0x21, 0x00


	//----- nvinfo : EIATTR_KPARAM_INFO
	.align		4
.L_72:
        /*00b8*/ 	.byte	0x04, 0x17
        /*00ba*/ 	.short	(.L_74 - .L_73)
.L_73:
        /*00bc*/ 	.word	0x00000000
        /*00c0*/ 	.short	0x0003
        /*00c2*/ 	.short	0x0018
        /*00c4*/ 	.byte	0x00, 0xf5, 0x21, 0x00


	//----- nvinfo : EIATTR_KPARAM_INFO
	.align		4
.L_74:
        /*00c8*/ 	.byte	0x04, 0x17
        /*00ca*/ 	.short	(.L_76 - .L_75)
.L_75:
        /*00cc*/ 	.word	0x00000000
        /*00d0*/ 	.short	0x0002
        /*00d2*/ 	.short	0x0010
        /*00d4*/ 	.byte	0x00, 0xf5, 0x21, 0x00


	//----- nvinfo : EIATTR_KPARAM_INFO
	.align		4
.L_76:
        /*00d8*/ 	.byte	0x04, 0x17
        /*00da*/ 	.short	(.L_78 - .L_77)
.L_77:
        /*00dc*/ 	.word	0x00000000
        /*00e0*/ 	.short	0x0001
        /*00e2*/ 	.short	0x0008
        /*00e4*/ 	.byte	0x00, 0xf5, 0x21, 0x00


	//----- nvinfo : EIATTR_KPARAM_INFO
	.align		4
.L_78:
        /*00e8*/ 	.byte	0x04, 0x17
        /*00ea*/ 	.short	(.L_80 - .L_79)
.L_79:
        /*00ec*/ 	.word	0x00000000
        /*00f0*/ 	.short	0x0000
        /*00f2*/ 	.short	0x0000
        /*00f4*/ 	.byte	0x00, 0xf5, 0x21, 0x00


	//----- nvinfo : EIATTR_SPARSE_MMA_MASK
	.align		4
.L_80:
        /*00f8*/ 	.byte	0x03, 0x50
        /*00fa*/ 	.short	0x0000


	//----- nvinfo : EIATTR_MAXREG_COUNT
	.align		4
        /*00fc*/ 	.byte	0x03, 0x1b
        /*00fe*/ 	.short	0x00ff


	//----- nvinfo : EIATTR_MERCURY_ISA_VERSION
	.align		4
        /*0100*/ 	.byte	0x03, 0x5f
        /*0102*/ 	.short	0x0101


	//----- nvinfo : EIATTR_VRC_CTA_INIT_COUNT
	.align		4
        /*0104*/ 	.byte	0x02, 0x4a
	.zero		1
	.zero		1


	//----- nvinfo : EIATTR_EXIT_INSTR_OFFSETS
	.align		4
        /*0108*/ 	.byte	0x04, 0x1c
        /*010a*/ 	.short	(.L_82 - .L_81)


	//   ....[0]....
.L_81:
        /*010c*/ 	.word	0x00000090


	//   ....[1]....
        /*0110*/ 	.word	0x000000c0


	//   ....[2]....
        /*0114*/ 	.word	0x00001420


	//----- nvinfo : EIATTR_CRS_STACK_SIZE
	.align		4
.L_82:
        /*0118*/ 	.byte	0x04, 0x1e
        /*011a*/ 	.short	(.L_84 - .L_83)
.L_83:
        /*011c*/ 	.word	0x00000000


	//----- nvinfo : EIATTR_CBANK_PARAM_SIZE
	.align		4
.L_84:
        /*0120*/ 	.byte	0x03, 0x19
        /*0122*/ 	.short	0x0064


	//----- nvinfo : EIATTR_PARAM_CBANK
	.align		4
        /*0124*/ 	.byte	0x04, 0x0a
        /*0126*/ 	.short	(.L_86 - .L_85)
	.align		4
.L_85:
        /*0128*/ 	.word	index@(.nv.constant0.kick_drift_down_turns)
        /*012c*/ 	.short	0x0380
        /*012e*/ 	.short	0x0064


	//----- nvinfo : EIATTR_SW_WAR
	.align		4
.L_86:
        /*0130*/ 	.byte	0x04, 0x36
        /*0132*/ 	.short	(.L_88 - .L_87)
.L_87:
        /*0134*/ 	.word	0x00000008
.L_88:


//--------------------- .nv.info.kick_drift_up_turns --------------------------
	.section	.nv.info.kick_drift_up_turns,"",@"SHT_CUDA_INFO"
	.sectionflags	@""
	.align	4


	//----- nvinfo : EIATTR_CUDA_API_VERSION
	.align		4
        /*0000*/ 	.byte	0x04, 0x37
        /*0002*/ 	.short	(.L_90 - .L_89)
.L_89:
        /*0004*/ 	.word	0x00000082


	//----- nvinfo : EIATTR_KPARAM_INFO
	.align		4
.L_90:
        /*0008*/ 	.byte	0x04, 0x17
        /*000a*/ 	.short	(.L_92 - .L_91)
.L_91:
        /*000c*/ 	.word	0x00000000
        /*0010*/ 	.short	0x000f
        /*0012*/ 	.short	0x0064
        /*0014*/ 	.byte	0x00, 0xf0, 0x11, 0x00


	//----- nvinfo : EIATTR_KPARAM_INFO
	.align		4
.L_92:
        /*0018*/ 	.byte	0x04, 0x17
        /*001a*/ 	.short	(.L_94 - .L_93)
.L_93:
        /*001c*/ 	.word	0x00000000
        /*0020*/ 	.short	0x000e
        /*0022*/ 	.short	0x0060
        /*0024*/ 	.byte	0x00, 0xf0, 0x11, 0x00


	//----- nvinfo : EIATTR_KPARAM_INFO
	.align		4
.L_94:
        /*0028*/ 	.byte	0x04, 0x17
        /*002a*/ 	.short	(.L_96 - .L_95)
.L_95:
        /*002c*/ 	.word	0x00000000
        /*0030*/ 	.short	0x000d
        /*0032*/ 	.short	0x005c
        /*0034*/ 	.byte	0x00, 0xf0, 0x11, 0x00


	//----- nvinfo : EIATTR_KPARAM_INFO
	.align		4
.L_96:
        /*0038*/ 	.byte	0x04, 0x17
        /*003a*/ 	.short	(.L_98 - .L_97)
.L_97:
        /*003c*/ 	.word	0x00000000
        /*0040*/ 	.short	0x000c
        /*0042*/ 	.short	0x0058
        /*0044*/ 	.byte	0x00, 0xf0, 0x11, 0x00


	//----- nvinfo : EIATTR_KPARAM_INFO
	.align		4
.L_98:
        /*0048*/ 	.byte	0x04, 0x17
        /*004a*/ 	.short	(.L_100 - .L_99)
.L_99:
        /*004c*/ 	.word	0x00000000
        /*0050*/ 	.short	0x000b
        /*0052*/ 	.short	0x0050
        /*0054*/ 	.byte	0x00, 0xf5, 0x21, 0x00


	//----- nvinfo : EIATTR_KPARAM_INFO
	.align		4
.L_100:
        /*0058*/ 	.byte	0x04, 0x17
        /*005a*/ 	.short	(.L_102 - .L_101)
.L_101:
        /*005c*/ 	.word	0x00000000
        /*0060*/ 	.short	0x000a
        /*0062*/ 	.short	0x004c
        /*0064*/ 	.byte	0x00, 0xf0, 0x11, 0x00


	//----- nvinfo : EIATTR_KPARAM_INFO
	.align		4
.L_102:
        /*0068*/ 	.byte	0x04, 0x17
        /*006a*/ 	.short	(.L_104 - .L_103)
.L_103:
        /*006c*/ 	.word	0x00000000
        /*0070*/ 	.short	0x0009
        /*0072*/ 	.short	0x0048
        /*0074*/ 	.byte	0x00, 0xf0, 0x11, 0x00


	//----- nvinfo : EIATTR_KPARAM_INFO
	.align		4
.L_104:
        /*0078*/ 	.byte	0x04, 0x17
        /*007a*/ 	.short	(.L_106 - .L_105)
.L_105:
        /*007c*/ 	.word	0x00000000
        /*0080*/ 	.short	0x0008
        /*0082*/ 	.short	0x0040
        /*0084*/ 	.byte	0x00, 0xf5, 0x21, 0x00


	//----- nvinfo : EIATTR_KPARAM_INFO
	.align		4
.L_106:
        /*0088*/ 	.byte	0x04, 0x17
        /*008a*/ 	.short	(.L_108 - .L_107)
.L_107:
        /*008c*/ 	.word	0x00000000
        /*0090*/ 	.short	0x0007
        /*0092*/ 	.short	0x0038
        /*0094*/ 	.byte	0x00, 0xf5, 0x21, 0x00


	//----- nvinfo : EIATTR_KPARAM_INFO
	.align		4
.L_108:
        /*0098*/ 	.byte	0x04, 0x17
        /*009a*/ 	.short	(.L_110 - .L_109)
.L_109:
        /*009c*/ 	.word	0x00000000
        /*00a0*/ 	.short	0x0006
        /*00a2*/ 	.short	0x0030
        /*00a4*/ 	.byte	0x00, 0xf5, 0x21, 0x00


	//----- nvinfo : EIATTR_KPARAM_INFO
	.align		4
.L_110:
        /*00a8*/ 	.byte	0x04, 0x17
        /*00aa*/ 	.short	(.L_112 - .L_111)
.L_111:
        /*00ac*/ 	.word	0x00000000
        /*00b0*/ 	.short	0x0005
        /*00b2*/ 	.short	0x0028
        /*00b4*/ 	.byte	0x00, 0xf5, 0x21, 0x00


	//----- nvinfo : EIATTR_KPARAM_INFO
	.align		4
.L_112:
        /*00b8*/ 	.byte	0x04, 0x17
        /*00ba*/ 	.short	(.L_114 - .L_113)
.L_113:
        /*00bc*/ 	.word	0x00000000
        /*00c0*/ 	.short	0x0004
        /*00c2*/ 	.short	0x0020
        /*00c4*/ 	.byte	0x00, 0xf5, 0x21, 0x00


	//----- nvinfo : EIATTR_KPARAM_INFO
	.align		4
.L_114:
        /*00c8*/ 	.byte	0x04, 0x17
        /*00ca*/ 	.short	(.L_116 - .L_115)
.L_115:
        /*00cc*/ 	.word	0x00000000
        /*00d0*/ 	.short	0x0003
        /*00d2*/ 	.short	0x0018
        /*00d4*/ 	.byte	0x00, 0xf5, 0x21, 0x00


	//----- nvinfo : EIATTR_KPARAM_INFO
	.align		4
.L_116:
        /*00d8*/ 	.byte	0x04, 0x17
        /*00da*/ 	.short	(.L_118 - .L_117)
.L_117:
        /*00dc*/ 	.word	0x00000000
        /*00e0*/ 	.short	0x0002
        /*00e2*/ 	.short	0x0010
        /*00e4*/ 	.byte	0x00, 0xf5, 0x21, 0x00


	//----- nvinfo : EIATTR_KPARAM_INFO
	.align		4
.L_118:
        /*00e8*/ 	.byte	0x04, 0x17
        /*00ea*/ 	.short	(.L_120 - .L_119)
.L_119:
        /*00ec*/ 	.word	0x00000000
        /*00f0*/ 	.short	0x0001
        /*00f2*/ 	.short	0x0008
        /*00f4*/ 	.byte	0x00, 0xf5, 0x21, 0x00


	//----- nvinfo : EIATTR_KPARAM_INFO
	.align		4
.L_120:
        /*00f8*/ 	.byte	0x04, 0x17
        /*00fa*/ 	.short	(.L_122 - .L_121)
.L_121:
        /*00fc*/ 	.word	0x00000000
        /*0100*/ 	.short	0x0000
        /*0102*/ 	.short	0x0000
        /*0104*/ 	.byte	0x00, 0xf5, 0x21, 0x00


	//----- nvinfo : EIATTR_SPARSE_MMA_MASK
	.align		4
.L_122:
        /*0108*/ 	.byte	0x03, 0x50
        /*010a*/ 	.short	0x0000


	//----- nvinfo : EIATTR_MAXREG_COUNT
	.align		4
        /*010c*/ 	.byte	0x03, 0x1b
        /*010e*/ 	.short	0x00ff


	//----- nvinfo : EIATTR_MERCURY_ISA_VERSION
	.align		4
        /*0110*/ 	.byte	0x03, 0x5f
        /*0112*/ 	.short	0x0101


	//----- nvinfo : EIATTR_VRC_CTA_INIT_COUNT
	.align		4
        /*0114*/ 	.byte	0x02, 0x4a
	.zero		1
	.zero		1


	//----- nvinfo : EIATTR_EXIT_INSTR_OFFSETS
	.align		4
        /*0118*/ 	.byte	0x04, 0x1c
        /*011a*/ 	.short	(.L_124 - .L_123)


	//   ....[0]....
.L_123:
        /*011c*/ 	.word	0x00000090


	//   ....[1]....
        /*0120*/ 	.word	0x000000c0


	//   ....[2]....
        /*0124*/ 	.word	0x00001430


	//----- nvinfo : EIATTR_CRS_STACK_SIZE
	.align		4
.L_124:
        /*0128*/ 	.byte	0x04, 0x1e
        /*012a*/ 	.short	(.L_126 - .L_125)
.L_125:
        /*012c*/ 	.word	0x00000000


	//----- nvinfo : EIATTR_CBANK_PARAM_SIZE
	.align		4
.L_126:
        /*0130*/ 	.byte	0x03, 0x19
        /*0132*/ 	.short	0x0068


	//----- nvinfo : EIATTR_PARAM_CBANK
	.align		4
        /*0134*/ 	.byte	0x04, 0x0a
        /*0136*/ 	.short	(.L_128 - .L_127)
	.align		4
.L_127:
        /*0138*/ 	.word	index@(.nv.constant0.kick_drift_up_turns)
        /*013c*/ 	.short	0x0380
        /*013e*/ 	.short	0x0068


	//----- nvinfo : EIATTR_SW_WAR
	.align		4
.L_128:
        /*0140*/ 	.byte	0x04, 0x36
        /*0142*/ 	.short	(.L_130 - .L_129)
.L_129:
        /*0144*/ 	.word	0x00000008
.L_130:


//--------------------- .nv.info.kick_drift_down_simultaneously --------------------------
	.section	.nv.info.kick_drift_down_simultaneously,"",@"SHT_CUDA_INFO"
	.sectionflags	@""
	.align	4


	//----- nvinfo : EIATTR_CUDA_API_VERSION
	.align		4
        /*0000*/ 	.byte	0x04, 0x37
        /*0002*/ 	.short	(.L_132 - .L_131)
.L_131:
        /*0004*/ 	.word	0x00000082


	//----- nvinfo : EIATTR_KPARAM_INFO
	.align		4
.L_132:
        /*0008*/ 	.byte	0x04, 0x17
        /*000a*/ 	.short	(.L_134 - .L_133)
.L_133:
        /*000c*/ 	.word	0x00000000
        /*0010*/ 	.short	0x0009
        /*0012*/ 	.short	0x002c
        /*0014*/ 	.byte	0x00, 0xf0, 0x11, 0x00


	//----- nvinfo : EIATTR_KPARAM_INFO
	.align		4
.L_134:
        /*0018*/ 	.byte	0x04, 0x17
        /*001a*/ 	.short	(.L_136 - .L_135)
.L_135:
        /*001c*/ 	.word	0x00000000
        /*0020*/ 	.short	0x0008
        /*0022*/ 	.short	0x0028
        /*0024*/ 	.byte	0x00, 0xf0, 0x11, 0x00


	//----- nvinfo : EIATTR_KPARAM_INFO
	.align		4
.L_136:
        /*0028*/ 	.byte	0x04, 0x17
        /*002a*/ 	.short	(.L_138 - .L_137)
.L_137:
        /*002c*/ 	.word	0x00000000
        /*0030*/ 	.short	0x0007
        /*0032*/ 	.short	0x0024
        /*0034*/ 	.byte	0x00, 0xf0, 0x11, 0x00


	//----- nvinfo : EIATTR_KPARAM_INFO
	.align		4
.L_138:
        /*0038*/ 	.byte	0x04, 0x17
        /*003a*/ 	.short	(.L_140 - .L_139)
.L_139:
        /*003c*/ 	.word	0x00000000
        /*0040*/ 	.short	0x0006
        /*0042*/ 	.short	0x0020
        /*0044*/ 	.byte	0x00, 0xf0, 0x11, 0x00


	//----- nvinfo : EIATTR_KPARAM_INFO
	.align		4
.L_140:
        /*0048*/ 	.byte	0x04, 0x17
        /*004a*/ 	.short	(.L_142 - .L_141)
.L_141:
        /*004c*/ 	.word	0x00000000
        /*0050*/ 	.short	0x0005
        /*0052*/ 	.short	0x001c
        /*0054*/ 	.byte	0x00, 0xf0, 0x11, 0x00


	//----- nvinfo : EIATTR_KPARAM_INFO
	.align		4
.L_142:
        /*0058*/ 	.byte	0x04, 0x17
        /*005a*/ 	.short	(.L_144 - .L_143)
.L_143:
        /*005c*/ 	.word	0x00000000
        /*0060*/ 	.short	0x0004
        /*0062*/ 	.short	0x0018
        /*0064*/ 	.byte	0x00, 0xf0, 0x11, 0x00


	//----- nvinfo : EIATTR_KPARAM_INFO
	.align		4
.L_144:
        /*0068*/ 	.byte	0x04, 0x17
        /*006a*/ 	.short	(.L_146 - .L_145)
.L_145:
        /*006c*/ 	.word	0x00000000
        /*0070*/ 	.short	0x0003
        /*0072*/ 	.short	0x0014
        /*0074*/ 	.byte	0x00, 0xf0, 0x11, 0x00


	//----- nvinfo : EIATTR_KPARAM_INFO
	.align		4
.L_146:
        /*0078*/ 	.byte	0x04, 0x17
        /*007a*/ 	.short	(.L_148 - .L_147)
.L_147:
        /*007c*/ 	.word	0x00000000
        /*0080*/ 	.short	0x0002
        /*0082*/ 	.short	0x0010
        /*0084*/ 	.byte	0x00, 0xf0, 0x11, 0x00


	//----- nvinfo : EIATTR_KPARAM_INFO
	.align		4
.L_148:
        /*0088*/ 	.byte	0x04, 0x17
        /*008a*/ 	.short	(.L_150 - .L_149)
.L_149:
        /*008c*/ 	.word	0x00000000
        /*0090*/ 	.short	0x0001
        /*0092*/ 	.short	0x0008
        /*0094*/ 	.byte	0x00, 0xf5, 0x21, 0x00


	//----- nvinfo : EIATTR_KPARAM_INFO
	.align		4
.L_150:
        /*0098*/ 	.byte	0x04, 0x17
        /*009a*/ 	.short	(.L_152 - .L_151)
.L_151:
        /*009c*/ 	.word	0x00000000
        /*00a0*/ 	.short	0x0000
        /*00a2*/ 	.short	0x0000
        /*00a4*/ 	.byte	0x00, 0xf5, 0x21, 0x00


	//----- nvinfo : EIATTR_SPARSE_MMA_MASK
	.align		4
.L_152:
        /*00a8*/ 	.byte	0x03, 0x50
        /*00aa*/ 	.short	0x0000


	//----- nvinfo : EIATTR_MAXREG_COUNT
	.align		4
        /*00ac*/ 	.byte	0x03, 0x1b
        /*00ae*/ 	.short	0x00ff


	//----- nvinfo : EIATTR_MERCURY_ISA_VERSION
	.align		4
        /*00b0*/ 	.byte	0x03, 0x5f
        /*00b2*/ 	.short	0x0101


	//----- nvinfo : EIATTR_VRC_CTA_INIT_COUNT
	.align		4
        /*00b4*/ 	.byte	0x02, 0x4a
	.zero		1
	.zero		1


	//----- nvinfo : EIATTR_EXIT_INSTR_OFFSETS
	.align		4
        /*00b8*/ 	.byte	0x04, 0x1c
        /*00ba*/ 	.short	(.L_154 - .L_153)


	//   ....[0]....
.L_153:
        /*00bc*/ 	.word	0x00000070


	//   ....[1]....
        /*00c0*/ 	.word	0x00001110


	//----- nvinfo : EIATTR_CRS_STACK_SIZE
	.align		4
.L_154:
        /*00c4*/ 	.byte	0x04, 0x1e
        /*00c6*/ 	.short	(.L_156 - .L_155)
.L_155:
        /*00c8*/ 	.word	0x00000000


	//----- nvinfo : EIATTR_CBANK_PARAM_SIZE
	.align		4
.L_156:
        /*00cc*/ 	.byte	0x03, 0x19
        /*00ce*/ 	.short	0x0030


	//----- nvinfo : EIATTR_PARAM_CBANK
	.align		4
        /*00d0*/ 	.byte	0x04, 0x0a
        /*00d2*/ 	.short	(.L_158 - .L_157)
	.align		4
.L_157:
        /*00d4*/ 	.word	index@(.nv.constant0.kick_drift_down_simultaneously)
        /*00d8*/ 	.short	0x0380
        /*00da*/ 	.short	0x0030


	//----- nvinfo : EIATTR_SW_WAR
	.align		4
.L_158:
        /*00dc*/ 	.byte	0x04, 0x36
        /*00de*/ 	.short	(.L_160 - .L_159)
.L_159:
        /*00e0*/ 	.word	0x00000008
.L_160:


//--------------------- .nv.info.kick_drift_up_simultaneously --------------------------
	.section	.nv.info.kick_drift_up_simultaneously,"",@"SHT_CUDA_INFO"
	.sectionflags	@""
	.align	4


	//----- nvinfo : EIATTR_CUDA_API_VERSION
	.align		4
        /*0000*/ 	.byte	0x04, 0x37
        /*0002*/ 	.short	(.L_162 - .L_161)
.L_161:
        /*0004*/ 	.word	0x00000082


	//----- nvinfo : EIATTR_KPARAM_INFO
	.align		4
.L_162:
        /*0008*/ 	.byte	0x04, 0x17
        /*000a*/ 	.short	(.L_164 - .L_163)
.L_163:
        /*000c*/ 	.word	0x00000000
        /*0010*/ 	.short	0x0009
        /*0012*/ 	.short	0x002c
        /*0014*/ 	.byte	0x00, 0xf0, 0x11, 0x00


	//----- nvinfo : EIATTR_KPARAM_INFO
	.align		4
.L_164:
        /*0018*/ 	.byte	0x04, 0x17
        /*001a*/ 	.short	(.L_166 - .L_165)
.L_165:
        /*001c*/ 	.word	0x00000000
        /*0020*/ 	.short	0x0008
        /*0022*/ 	.short	0x0028
        /*0024*/ 	.byte	0x00, 0xf0, 0x11, 0x00


	//----- nvinfo : EIATTR_KPARAM_INFO
	.align		4
.L_166:
        /*0028*/ 	.byte	0x04, 0x17
        /*002a*/ 	.short	(.L_168 - .L_167)
.L_167:
        /*002c*/ 	.word	0x00000000
        /*0030*/ 	.short	0x0007
        /*0032*/ 	.short	0x0024
        /*0034*/ 	.byte	0x00, 0xf0, 0x11, 0x00


	//----- nvinfo : EIATTR_KPARAM_INFO
	.align		4
.L_168:
        /*0038*/ 	.byte	0x04, 0x17
        /*003a*/ 	.short	(.L_170 - .L_169)
.L_169:
        /*003c*/ 	.word	0x00000000
        /*0040*/ 	.short	0x0006
        /*0042*/ 	.short	0x0020
        /*0044*/ 	.byte	0x00, 0xf0, 0x11, 0x00


	//----- nvinfo : EIATTR_KPARAM_INFO
	.align		4
.L_170:
        /*0048*/ 	.byte	0x04, 0x17
        /*004a*/ 	.short	(.L_172 - .L_171)
.L_171:
        /*004c*/ 	.word	0x00000000
        /*0050*/ 	.short	0x0005
        /*0052*/ 	.short	0x001c
        /*0054*/ 	.byte	0x00, 0xf0, 0x11, 0x00


	//----- nvinfo : EIATTR_KPARAM_INFO
	.align		4
.L_172:
        /*0058*/ 	.byte	0x04, 0x17
        /*005a*/ 	.short	(.L_174 - .L_173)
.L_173:
        /*005c*/ 	.word	0x00000000
        /*0060*/ 	.short	0x0004
        /*0062*/ 	.short	0x0018
        /*0064*/ 	.byte	0x00, 0xf0, 0x11, 0x00


	//----- nvinfo : EIATTR_KPARAM_INFO
	.align		4
.L_174:
        /*0068*/ 	.byte	0x04, 0x17
        /*006a*/ 	.short	(.L_176 - .L_175)
.L_175:
        /*006c*/ 	.word	0x00000000
        /*0070*/ 	.short	0x0003
        /*0072*/ 	.short	0x0014
        /*0074*/ 	.byte	0x00, 0xf0, 0x11, 0x00


	//----- nvinfo : EIATTR_KPARAM_INFO
	.align		4
.L_176:
        /*0078*/ 	.byte	0x04, 0x17
        /*007a*/ 	.short	(.L_178 - .L_177)
.L_177:
        /*007c*/ 	.word	0x00000000
        /*0080*/ 	.short	0x0002
        /*0082*/ 	.short	0x0010
        /*0084*/ 	.byte	0x00, 0xf0, 0x11, 0x00


	//----- nvinfo : EIATTR_KPARAM_INFO
	.align		4
.L_178:
        /*0088*/ 	.byte	0x04, 0x17
        /*008a*/ 	.short	(.L_180 - .L_179)
.L_179:
        /*008c*/ 	.word	0x00000000
        /*0090*/ 	.short	0x0001
        /*0092*/ 	.short	0x0008
        /*0094*/ 	.byte	0x00, 0xf5, 0x21, 0x00


	//----- nvinfo : EIATTR_KPARAM_INFO
	.align		4
.L_180:
        /*0098*/ 	.byte	0x04, 0x17
        /*009a*/ 	.short	(.L_182 - .L_181)
.L_181:
        /*009c*/ 	.word	0x00000000
        /*00a0*/ 	.short	0x0000
        /*00a2*/ 	.short	0x0000
        /*00a4*/ 	.byte	0x00, 0xf5, 0x21, 0x00


	//----- nvinfo : EIATTR_SPARSE_MMA_MASK
	.align		4
.L_182:
        /*00a8*/ 	.byte	0x03, 0x50
        /*00aa*/ 	.short	0x0000


	//----- nvinfo : EIATTR_MAXREG_COUNT
	.align		4
        /*00ac*/ 	.byte	0x03, 0x1b
        /*00ae*/ 	.short	0x00ff


	//----- nvinfo : EIATTR_MERCURY_ISA_VERSION
	.align		4
        /*00b0*/ 	.byte	0x03, 0x5f
        /*00b2*/ 	.short	0x0101


	//----- nvinfo : EIATTR_VRC_CTA_INIT_COUNT
	.align		4
        /*00b4*/ 	.byte	0x02, 0x4a
	.zero		1
	.zero		1


	//----- nvinfo : EIATTR_EXIT_INSTR_OFFSETS
	.align		4
        /*00b8*/ 	.byte	0x04, 0x1c
        /*00ba*/ 	.short	(.L_184 - .L_183)


	//   ....[0]....
.L_183:
        /*00bc*/ 	.word	0x00000070


	//   ....[1]....
        /*00c0*/ 	.word	0x00001110


	//----- nvinfo : EIATTR_CRS_STACK_SIZE
	.align		4
.L_184:
        /*00c4*/ 	.byte	0x04, 0x1e
        /*00c6*/ 	.short	(.L_186 - .L_185)
.L_185:
        /*00c8*/ 	.word	0x00000000


	//----- nvinfo : EIATTR_CBANK_PARAM_SIZE
	.align		4
.L_186:
        /*00cc*/ 	.byte	0x03, 0x19
        /*00ce*/ 	.short	0x0030


	//----- nvinfo : EIATTR_PARAM_CBANK
	.align		4
        /*00d0*/ 	.byte	0x04, 0x0a
        /*00d2*/ 	.short	(.L_188 - .L_187)
	.align		4
.L_187:
        /*00d4*/ 	.word	index@(.nv.constant0.kick_drift_up_simultaneously)
        /*00d8*/ 	.short	0x0380
        /*00da*/ 	.short	0x0030


	//----- nvinfo : EIATTR_SW_WAR
	.align		4
.L_188:
        /*00dc*/ 	.byte	0x04, 0x36
        /*00de*/ 	.short	(.L_190 - .L_189)
.L_189:
        /*00e0*/ 	.word	0x00000008
.L_190:


//--------------------- .nv.info.drift_down       --------------------------
	.section	.nv.info.drift_down,"",@"SHT_CUDA_INFO"
	.sectionflags	@""
	.align	4


	//----- nvinfo : EIATTR_CUDA_API_VERSION
	.align		4
        /*0000*/ 	.byte	0x04, 0x37
        /*0002*/ 	.short	(.L_192 - .L_191)
.L_191:
        /*0004*/ 	.word	0x00000082


	//----- nvinfo : EIATTR_KPARAM_INFO
	.align		4
.L_192:
        /*0008*/ 	.byte	0x04, 0x17
        /*000a*/ 	.short	(.L_194 - .L_193)
.L_193:
        /*000c*/ 	.word	0x00000000
        /*0010*/ 	.short	0x0003
        /*0012*/ 	.short	0x0014
        /*0014*/ 	.byte	0x00, 0xf0, 0x11, 0x00


	//----- nvinfo : EIATTR_KPARAM_INFO
	.align		4
.L_194:
        /*0018*/ 	.byte	0x04, 0x17
        /*001a*/ 	.short	(.L_196 - .L_195)
.L_195:
        /*001c*/ 	.word	0x00000000
        /*0020*/ 	.short	0x0002
        /*0022*/ 	.short	0x0010
        /*0024*/ 	.byte	0x00, 0xf0, 0x11, 0x00


	//----- nvinfo : EIATTR_KPARAM_INFO
	.align		4
.L_196:
        /*0028*/ 	.byte	0x04, 0x17
        /*002a*/ 	.short	(.L_198 - .L_197)
.L_197:
        /*002c*/ 	.word	0x00000000
        /*0030*/ 	.short	0x0001
        /*0032*/ 	.short	0x0008
        /*0034*/ 	.byte	0x00, 0xf5, 0x21, 0x00


	//----- nvinfo : EIATTR_KPARAM_INFO
	.align		4
.L_198:
        /*0038*/ 	.byte	0x04, 0x17
        /*003a*/ 	.short	(.L_200 - .L_199)
.L_199:
        /*003c*/ 	.word	0x00000000
        /*0040*/ 	.short	0x0000
        /*0042*/ 	.short	0x0000
        /*0044*/ 	.byte	0x00, 0xf5, 0x21, 0x00


	//----- nvinfo : EIATTR_SPARSE_MMA_MASK
	.align		4
.L_200:
        /*0048*/ 	.byte	0x03, 0x50
        /*004a*/ 	.short	0x0000


	//----- nvinfo : EIATTR_MAXREG_COUNT
	.align		4
        /*004c*/ 	.byte	0x03, 0x1b
        /*004e*/ 	.short	0x00ff


	//----- nvinfo : EIATTR_MERCURY_ISA_VERSION
	.align		4
        /*0050*/ 	.byte	0x03, 0x5f
        /*0052*/ 	.short	0x0101


	//----- nvinfo : EIATTR_VRC_CTA_INIT_COUNT
	.align		4
        /*0054*/ 	.byte	0x02, 0x4a
	.zero		1
	.zero		1


	//----- nvinfo : EIATTR_EXIT_INSTR_OFFSETS
	.align		4
        /*0058*/ 	.byte	0x04, 0x1c
        /*005a*/ 	.short	(.L_202 - .L_201)


	//   ....[0]....
.L_201:
        /*005c*/ 	.word	0x00000070


	//   ....[1]....
        /*0060*/ 	.word	0x00000120


	//----- nvinfo : EIATTR_CBANK_PARAM_SIZE
	.align		4
.L_202:
        /*0064*/ 	.byte	0x03, 0x19
        /*0066*/ 	.short	0x0018


	//----- nvinfo : EIATTR_PARAM_CBANK
	.align		4
        /*0068*/ 	.byte	0x04, 0x0a
        /*006a*/ 	.short	(.L_204 - .L_203)
	.align		4
.L_203:
        /*006c*/ 	.word	index@(.nv.constant0.drift_down)
        /*0070*/ 	.short	0x0380
        /*0072*/ 	.short	0x0018


	//----- nvinfo : EIATTR_SW_WAR
	.align		4
.L_204:
        /*0074*/ 	.byte	0x04, 0x36
        /*0076*/ 	.short	(.L_206 - .L_205)
.L_205:
        /*0078*/ 	.word	0x00000008
.L_206:


//--------------------- .nv.info.drift_up         --------------------------
	.section	.nv.info.drift_up,"",@"SHT_CUDA_INFO"
	.sectionflags	@""
	.align	4


	//----- nvinfo : EIATTR_CUDA_API_VERSION
	.align		4
        /*0000*/ 	.byte	0x04, 0x37
        /*0002*/ 	.short	(.L_208 - .L_207)
.L_207:
        /*0004*/ 	.word	0x00000082


	//----- nvinfo : EIATTR_KPARAM_INFO
	.align		4
.L_208:
        /*0008*/ 	.byte	0x04, 0x17
        /*000a*/ 	.short	(.L_210 - .L_209)
.L_209:
        /*000c*/ 	.word	0x00000000
        /*0010*/ 	.short	0x0003
        /*0012*/ 	.short	0x0014
        /*0014*/ 	.byte	0x00, 0xf0, 0x11, 0x00


	//----- nvinfo : EIATTR_KPARAM_INFO
	.align		4
.L_210:
        /*0018*/ 	.byte	0x04, 0x17
        /*001a*/ 	.short	(.L_212 - .L_211)
.L_211:
        /*001c*/ 	.word	0x00000000
        /*0020*/ 	.short	0x0002
        /*0022*/ 	.short	0x0010
        /*0024*/ 	.byte	0x00, 0xf0, 0x11, 0x00


	//----- nvinfo : EIATTR_KPARAM_INFO
	.align		4
.L_212:
        /*0028*/ 	.byte	0x04, 0x17
        /*002a*/ 	.short	(.L_214 - .L_213)
.L_213:
        /*002c*/ 	.word	0x00000000
        /*0030*/ 	.short	0x0001
        /*0032*/ 	.short	0x0008
        /*0034*/ 	.byte	0x00, 0xf5, 0x21, 0x00


	//----- nvinfo : EIATTR_KPARAM_INFO
	.align		4
.L_214:
        /*0038*/ 	.byte	0x04, 0x17
        /*003a*/ 	.short	(.L_216 - .L_215)
.L_215:
        /*003c*/ 	.word	0x00000000
        /*0040*/ 	.short	0x0000
        /*0042*/ 	.short	0x0000
        /*0044*/ 	.byte	0x00, 0xf5, 0x21, 0x00


	//----- nvinfo : EIATTR_SPARSE_MMA_MASK
	.align		4
.L_216:
        /*0048*/ 	.byte	0x03, 0x50
        /*004a*/ 	.short	0x0000


	//----- nvinfo : EIATTR_MAXREG_COUNT
	.align		4
        /*004c*/ 	.byte	0x03, 0x1b
        /*004e*/ 	.short	0x00ff


	//----- nvinfo : EIATTR_MERCURY_ISA_VERSION
	.align		4
        /*0050*/ 	.byte	0x03, 0x5f
        /*0052*/ 	.short	0x0101


	//----- nvinfo : EIATTR_VRC_CTA_INIT_COUNT
	.align		4
        /*0054*/ 	.byte	0x02, 0x4a
	.zero		1
	.zero		1


	//----- nvinfo : EIATTR_EXIT_INSTR_OFFSETS
	.align		4
        /*0058*/ 	.byte	0x04, 0x1c
        /*005a*/ 	.short	(.L_218 - .L_217)


	//   ....[0]....
.L_217:
        /*005c*/ 	.word	0x00000070


	//   ....[1]....
        /*0060*/ 	.word	0x00000120


	//----- nvinfo : EIATTR_CBANK_PARAM_SIZE
	.align		4
.L_218:
        /*0064*/ 	.byte	0x03, 0x19
        /*0066*/ 	.short	0x0018


	//----- nvinfo : EIATTR_PARAM_CBANK
	.align		4
        /*0068*/ 	.byte	0x04, 0x0a
        /*006a*/ 	.short	(.L_220 - .L_219)
	.align		4
.L_219:
        /*006c*/ 	.word	index@(.nv.constant0.drift_up)
        /*0070*/ 	.short	0x0380
        /*0072*/ 	.short	0x0018


	//----- nvinfo : EIATTR_SW_WAR
	.align		4
.L_220:
        /*0074*/ 	.byte	0x04, 0x36
        /*0076*/ 	.short	(.L_222 - .L_221)
.L_221:
        /*0078*/ 	.word	0x00000008
.L_222:


//--------------------- .nv.info.kick_down        --------------------------
	.section	.nv.info.kick_down,"",@"SHT_CUDA_INFO"
	.sectionflags	@""
	.align	4


	//----- nvinfo : EIATTR_CUDA_API_VERSION
	.align		4
        /*0000*/ 	.byte	0x04, 0x37
        /*0002*/ 	.short	(.L_224 - .L_223)
.L_223:
        /*0004*/ 	.word	0x00000082


	//----- nvinfo : EIATTR_KPARAM_INFO
	.align		4
.L_224:
        /*0008*/ 	.byte	0x04, 0x17
        /*000a*/ 	.short	(.L_226 - .L_225)
.L_225:
        /*000c*/ 	.word	0x00000000
        /*0010*/ 	.short	0x0008
        /*0012*/ 	.short	0x0028
        /*0014*/ 	.byte	0x00, 0xf0, 0x11, 0x00


	//----- nvinfo : EIATTR_KPARAM_INFO
	.align		4
.L_226:
        /*0018*/ 	.byte	0x04, 0x17
        /*001a*/ 	.short	(.L_228 - .L_227)
.L_227:
        /*001c*/ 	.word	0x00000000
        /*0020*/ 	.short	0x0007
        /*0022*/ 	.short	0x0024
        /*0024*/ 	.byte	0x00, 0xf0, 0x11, 0x00


	//----- nvinfo : EIATTR_KPARAM_INFO
	.align		4
.L_228:
        /*0028*/ 	.byte	0x04, 0x17
        /*002a*/ 	.short	(.L_230 - .L_229)
.L_229:
        /*002c*/ 	.word	0x00000000
        /*0030*/ 	.short	0x0006
        /*0032*/ 	.short	0x0020
        /*0034*/ 	.byte	0x00, 0xf0, 0x11, 0x00


	//----- nvinfo : EIATTR_KPARAM_INFO
	.align		4
.L_230:
        /*0038*/ 	.byte	0x04, 0x17
        /*003a*/ 	.short	(.L_232 - .L_231)
.L_231:
        /*003c*/ 	.word	0x00000000
        /*0040*/ 	.short	0x0005
        /*0042*/ 	.short	0x001c
        /*0044*/ 	.byte	0x00, 0xf0, 0x11, 0x00


	//----- nvinfo : EIATTR_KPARAM_INFO
	.align		4
.L_232:
        /*0048*/ 	.byte	0x04, 0x17
        /*004a*/ 	.short	(.L_234 - .L_233)
.L_233:
        /*004c*/ 	.word	0x00000000
        /*0050*/ 	.short	0x0004
        /*0052*/ 	.short	0x0018
        /*0054*/ 	.byte	0x00, 0xf0, 0x11, 0x00


	//----- nvinfo : EIATTR_KPARAM_INFO
	.align		4
.L_234:
        /*0058*/ 	.byte	0x04, 0x17
        /*005a*/ 	.short	(.L_236 - .L_235)
.L_235:
        /*005c*/ 	.word	0x00000000
        /*0060*/ 	.short	0x0003
        /*0062*/ 	.short	0x0014
        /*0064*/ 	.byte	0x00, 0xf0, 0x11, 0x00


	//----- nvinfo : EIATTR_KPARAM_INFO
	.align		4
.L_236:
        /*0068*/ 	.byte	0x04, 0x17
        /*006a*/ 	.short	(.L_238 - .L_237)
.L_237:
        /*006c*/ 	.word	0x00000000
        /*0070*/ 	.short	0x0002
        /*0072*/ 	.short	0x0010
        /*0074*/ 	.byte	0x00, 0xf0, 0x11, 0x00


	//----- nvinfo : EIATTR_KPARAM_INFO
	.align		4
.L_238:
        /*0078*/ 	.byte	0x04, 0x17
        /*007a*/ 	.short	(.L_240 - .L_239)
.L_239:
        /*007c*/ 	.word	0x00000000
        /*0080*/ 	.short	0x0001
        /*0082*/ 	.short	0x0008
        /*0084*/ 	.byte	0x00, 0xf5, 0x21, 0x00


	//----- nvinfo : EIATTR_KPARAM_INFO
	.align		4
.L_240:
        /*0088*/ 	.byte	0x04, 0x17
        /*008a*/ 	.short	(.L_242 - .L_241)
.L_241:
        /*008c*/ 	.word	0x00000000
        /*0090*/ 	.short	0x0000
        /*0092*/ 	.short	0x0000
        /*0094*/ 	.byte	0x00, 0xf5, 0x21, 0x00


	//----- nvinfo : EIATTR_SPARSE_MMA_MASK
	.align		4
.L_242:
        /*0098*/ 	.byte	0x03, 0x50
        /*009a*/ 	.short	0x0000


	//----- nvinfo : EIATTR_MAXREG_COUNT
	.align		4
        /*009c*/ 	.byte	0x03, 0x1b
        /*009e*/ 	.short	0x00ff


	//----- nvinfo : EIATTR_MERCURY_ISA_VERSION
	.align		4
        /*00a0*/ 	.byte	0x03, 0x5f
        /*00a2*/ 	.short	0x0101


	//----- nvinfo : EIATTR_VRC_CTA_INIT_COUNT
	.align		4
        /*00a4*/ 	.byte	0x02, 0x4a
	.zero		1
	.zero		1


	//----- nvinfo : EIATTR_EXIT_INSTR_OFFSETS
	.align		4
        /*00a8*/ 	.byte	0x04, 0x1c
        /*00aa*/ 	.short	(.L_244 - .L_243)


	//   ....[0]....
.L_243:
        /*00ac*/ 	.word	0x00000070


	//   ....[1]....
        /*00b0*/ 	.word	0x000010f0


	//----- nvinfo : EIATTR_CRS_STACK_SIZE
	.align		4
.L_244:
        /*00b4*/ 	.byte	0x04, 0x1e
        /*00b6*/ 	.short	(.L_246 - .L_245)
.L_245:
        /*00b8*/ 	.word	0x00000000


	//----- nvinfo : EIATTR_CBANK_PARAM_SIZE
	.align		4
.L_246:
        /*00bc*/ 	.byte	0x03, 0x19
        /*00be*/ 	.short	0x002c


	//----- nvinfo : EIATTR_PARAM_CBANK
	.align		4
        /*00c0*/ 	.byte	0x04, 0x0a
        /*00c2*/ 	.short	(.L_248 - .L_247)
	.align		4
.L_247:
        /*00c4*/ 	.word	index@(.nv.constant0.kick_down)
        /*00c8*/ 	.short	0x0380
        /*00ca*/ 	.short	0x002c


	//----- nvinfo : EIATTR_SW_WAR
	.align		4
.L_248:
        /*00cc*/ 	.byte	0x04, 0x36
        /*00ce*/ 	.short	(.L_250 - .L_249)
.L_249:
        /*00d0*/ 	.word	0x00000008
.L_250:


//--------------------- .nv.info.kick_up          --------------------------
	.section	.nv.info.kick_up,"",@"SHT_CUDA_INFO"
	.sectionflags	@""
	.align	4


	//----- nvinfo : EIATTR_CUDA_API_VERSION
	.align		4
        /*0000*/ 	.byte	0x04, 0x37
        /*0002*/ 	.short	(.L_252 - .L_251)
.L_251:
        /*0004*/ 	.word	0x00000082


	//----- nvinfo : EIATTR_KPARAM_INFO
	.align		4
.L_252:
        /*0008*/ 	.byte	0x04, 0x17
        /*000a*/ 	.short	(.L_254 - .L_253)
.L_253:
        /*000c*/ 	.word	0x00000000
        /*0010*/ 	.short	0x0008
        /*0012*/ 	.short	0x0028
        /*0014*/ 	.byte	0x00, 0xf0, 0x11, 0x00


	//----- nvinfo : EIATTR_KPARAM_INFO
	.align		4
.L_254:
        /*0018*/ 	.byte	0x04, 0x17
        /*001a*/ 	.short	(.L_256 - .L_255)
.L_255:
        /*001c*/ 	.word	0x00000000
        /*0020*/ 	.short	0x0007
        /*0022*/ 	.short	0x0024
        /*0024*/ 	.byte	0x00, 0xf0, 0x11, 0x00


	//----- nvinfo : EIATTR_KPARAM_INFO
	.align		4
.L_256:
        /*0028*/ 	.byte	0x04, 0x17
        /*002a*/ 	.short	(.L_258 - .L_257)
.L_257:
        /*002c*/ 	.word	0x00000000
        /*0030*/ 	.short	0x0006
        /*0032*/ 	.short	0x0020
        /*0034*/ 	.byte	0x00, 0xf0, 0x11, 0x00


	//----- nvinfo : EIATTR_KPARAM_INFO
	.align		4
.L_258:
        /*0038*/ 	.byte	0x04, 0x17
        /*003a*/ 	.short	(.L_260 - .L_259)
.L_259:
        /*003c*/ 	.word	0x00000000
        /*0040*/ 	.short	0x0005
        /*0042*/ 	.short	0x001c
        /*0044*/ 	.byte	0x00, 0xf0, 0x11, 0x00


	//----- nvinfo : EIATTR_KPARAM_INFO
	.align		4
.L_260:
        /*0048*/ 	.byte	0x04, 0x17
        /*004a*/ 	.short	(.L_262 - .L_261)
.L_261:
        /*004c*/ 	.word	0x00000000
        /*0050*/ 	.short	0x0004
        /*0052*/ 	.short	0x0018
        /*0054*/ 	.byte	0x00, 0xf0, 0x11, 0x00


	//----- nvinfo : EIATTR_KPARAM_INFO
	.align		4
.L_262:
        /*0058*/ 	.byte	0x04, 0x17
        /*005a*/ 	.short	(.L_264 - .L_263)
.L_263:
        /*005c*/ 	.word	0x00000000
        /*0060*/ 	.short	0x0003
        /*0062*/ 	.short	0x0014
        /*0064*/ 	.byte	0x00, 0xf0, 0x11, 0x00


	//----- nvinfo : EIATTR_KPARAM_INFO
	.align		4
.L_264:
        /*0068*/ 	.byte	0x04, 0x17
        /*006a*/ 	.short	(.L_266 - .L_265)
.L_265:
        /*006c*/ 	.word	0x00000000
        /*0070*/ 	.short	0x0002
        /*0072*/ 	.short	0x0010
        /*0074*/ 	.byte	0x00, 0xf0, 0x11, 0x00


	//----- nvinfo : EIATTR_KPARAM_INFO
	.align		4
.L_266:
        /*0078*/ 	.byte	0x04, 0x17
        /*007a*/ 	.short	(.L_268 - .L_267)
.L_267:
        /*007c*/ 	.word	0x00000000
        /*0080*/ 	.short	0x0001
        /*0082*/ 	.short	0x0008
        /*0084*/ 	.byte	0x00, 0xf5, 0x21, 0x00


	//----- nvinfo : EIATTR_KPARAM_INFO
	.align		4
.L_268:
        /*0088*/ 	.byte	0x04, 0x17
        /*008a*/ 	.short	(.L_270 - .L_269)
.L_269:
        /*008c*/ 	.word	0x00000000
        /*0090*/ 	.short	0x0000
        /*0092*/ 	.short	0x0000
        /*0094*/ 	.byte	0x00, 0xf5, 0x21, 0x00


	//----- nvinfo : EIATTR_SPARSE_MMA_MASK
	.align		4
.L_270:
        /*0098*/ 	.byte	0x03, 0x50
        /*009a*/ 	.short	0x0000


	//----- nvinfo : EIATTR_MAXREG_COUNT
	.align		4
        /*009c*/ 	.byte	0x03, 0x1b
        /*009e*/ 	.short	0x00ff


	//----- nvinfo : EIATTR_MERCURY_ISA_VERSION
	.align		4
        /*00a0*/ 	.byte	0x03, 0x5f
        /*00a2*/ 	.short	0x0101


	//----- nvinfo : EIATTR_VRC_CTA_INIT_COUNT
	.align		4
        /*00a4*/ 	.byte	0x02, 0x4a
	.zero		1
	.zero		1


	//----- nvinfo : EIATTR_EXIT_INSTR_OFFSETS
	.align		4
        /*00a8*/ 	.byte	0x04, 0x1c
        /*00aa*/ 	.short	(.L_272 - .L_271)


	//   ....[0]....
.L_271:
        /*00ac*/ 	.word	0x00000070


	//   ....[1]....
        /*00b0*/ 	.word	0x000010f0


	//----- nvinfo : EIATTR_CRS_STACK_SIZE
	.align		4
.L_272:
        /*00b4*/ 	.byte	0x04, 0x1e
        /*00b6*/ 	.short	(.L_274 - .L_273)
.L_273:
        /*00b8*/ 	.word	0x00000000


	//----- nvinfo : EIATTR_CBANK_PARAM_SIZE
	.align		4
.L_274:
        /*00bc*/ 	.byte	0x03, 0x19
        /*00be*/ 	.short	0x002c


	//----- nvinfo : EIATTR_PARAM_CBANK
	.align		4
        /*00c0*/ 	.byte	0x04, 0x0a
        /*00c2*/ 	.short	(.L_276 - .L_275)
	.align		4
.L_275:
        /*00c4*/ 	.word	index@(.nv.constant0.kick_up)
        /*00c8*/ 	.short	0x0380
        /*00ca*/ 	.short	0x002c


	//----- nvinfo : EIATTR_SW_WAR
	.align		4
.L_276:
        /*00cc*/ 	.byte	0x04, 0x36
        /*00ce*/ 	.short	(.L_278 - .L_277)
.L_277:
        /*00d0*/ 	.word	0x00000008
.L_278:


//--------------------- .nv.callgraph             --------------------------
	.section	.nv.callgraph,"",@"SHT_CUDA_CALLGRAPH"
	.align	4
	.sectionentsize	8
	.align		4
        /*0000*/ 	.word	0x00000000
	.align		4
        /*0004*/ 	.word	0xffffffff
	.align		4
        /*0008*/ 	.word	0x00000000
	.align		4
        /*000c*/ 	.word	0xfffffffe
	.align		4
        /*0010*/ 	.word	0x00000000
	.align		4
        /*0014*/ 	.word	0xfffffffd
	.align		4
        /*0018*/ 	.word	0x00000000
	.align		4
        /*001c*/ 	.word	0xfffffffc


//--------------------- .nv.constant4             --------------------------
	.section	.nv.constant4,"a",@progbits
	.align	8
	.align		8
.nv.constant4:
        /*0000*/ 	.dword	__cudart_i2opi_f


//--------------------- .text.kick_drift_down_turns --------------------------
	.section	.text.kick_drift_down_turns,"ax",@progbits
	.align	128
        .global         kick_drift_down_turns
        .type           kick_drift_down_turns,@function
        .size           kick_drift_down_turns,(.L_x_72 - kick_drift_down_turns)
        .other          kick_drift_down_turns,@"STO_CUDA_ENTRY STV_DEFAULT"
kick_drift_down_turns:
.text.kick_drift_down_turns:
[----:B------:R-:W-:Y:S01]  /*0000*/  LDC R1, c[0x0][0x37c] ;  /* 0x0000df00ff017b82 */ /* 0x000fe20000000800 */
[----:B------:R-:W0:Y:S01]  /*0010*/  S2R R0, SR_TID.X ;  /* 0x0000000000007919 */ /* 0x000e220000002100 */
[----:B------:R-:W0:Y:S01]  /*0020*/  LDCU UR4, c[0x0][0x360] ;  /* 0x00006c00ff0477ac */ /* 0x000e220008000800 */
[----:B------:R-:W0:Y:S01]  /*0030*/  S2R R3, SR_CTAID.X ;  /* 0x0000000000037919 */ /* 0x000e220000002500 */
[----:B------:R-:W1:Y:S01]  /*0040*/  LDCU UR5, c[0x0][0x3cc] ;  /* 0x00007980ff0577ac */ /* 0x000e620008000800 */
[----:B------:R-:W2:Y:S02]  /*0050*/  LDCU UR6, c[0x0][0x3d8] ;  /* 0x00007b00ff0677ac */ /* 0x000ea40008000800 */
[----:B--2---:R-:W-:Y:S02]  /*0060*/  IMAD.U32 R2, RZ, RZ, UR6 ;  /* 0x00000006ff027e24 */ /* 0x004fe4000f8e00ff */
[----:B0-----:R-:W-:-:S05]  /*0070*/  IMAD R0, R3, UR4, R0 ;  /* 0x0000000403007c24 */ /* 0x001fca000f8e0200 */
[----:B-1----:R-:W-:-:S13]  /*0080*/  ISETP.GE.AND P0, PT, R0, UR5, PT ;  /* 0x0000000500007c0c */ /* 0x002fda000bf06270 */
[----:B------:R-:W-:Y:S05]  /*0090*/  @P0 EXIT ;  /* 0x000000000000094d */ /* 0x000fea0003800000 */
[----:B------:R-:W0:Y:S02]  /*00a0*/  LDC R3, c[0x0][0x3d8] ;  /* 0x0000f600ff037b82 */ /* 0x000e240000000800 */
[----:B0-----:R-:W-:-:S13]  /*00b0*/  ISETP.GE.AND P0, PT, R3, 0x1, PT ;  /* 0x000000010300780c */ /* 0x001fda0003f06270 */
[----:B------:R-:W-:Y:S05]  /*00c0*/  @!P0 EXIT ;  /* 0x000000000000894d */ /* 0x000fea0003800000 */
[----:B------:R-:W0:Y:S01]  /*00d0*/  LDC.64 R4, c[0x0][0x380] ;  /* 0x0000e000ff047b82 */ /* 0x000e220000000a00 */
[----:B------:R-:W1:Y:S07]  /*00e0*/  LDCU.64 UR8, c[0x0][0x358] ;  /* 0x00006b00ff0877ac */ /* 0x000e6e0008000a00 */
[----:B------:R-:W2:Y:S01]  /*00f0*/  LDC.64 R6, c[0x0][0x388] ;  /* 0x0000e200ff067b82 */ /* 0x000ea20000000a00 */
[----:B0-----:R-:W-:-:S06]  /*0100*/  IMAD.WIDE R4, R0, 0x4, R4 ;  /* 0x0000000400047825 */ /* 0x001fcc00078e0204 */
[----:B-1----:R0:W5:Y:S01]  /*0110*/  LDG.E.CONSTANT R4, desc[UR8][R4.64] ;  /* 0x0000000804047981 */ /* 0x002162000c1e9900 */
[----:B--2---:R-:W-:-:S05]  /*0120*/  IMAD.WIDE R6, R0, 0x4, R6 ;  /* 0x0000000400067825 */ /* 0x004fca00078e0206 */
[----:B------:R0:W5:Y:S01]  /*0130*/  LDG.E.CONSTANT R3, desc[UR8][R6.64] ;  /* 0x0000000806037981 */ /* 0x000162000c1e9900 */
[----:B------:R-:W1:Y:S02]  /*0140*/  LDCU UR6, c[0x0][0x3e0] ;  /* 0x00007c00ff0677ac */ /* 0x000e640008000800 */
.L_x_11:
[----:B-1----:R-:W2:Y:S08]  /*0150*/  LDC.64 R14, c[0x0][0x3b8] ;  /* 0x0000ee00ff0e7b82 */ /* 0x002eb00000000a00 */
[----:B------:R-:W3:Y:S01]  /*0160*/  LDC.64 R12, c[0x0][0x3a8] ;  /* 0x0000ea00ff0c7b82 */ /* 0x000ee20000000a00 */
[----:B--2---:R-:W-:-:S06]  /*0170*/  IMAD.WIDE.U32 R14, R2, 0x4, R14 ;  /* 0x00000004020e7825 */ /* 0x004fcc00078e000e */
[----:B------:R-:W2:Y:S01]  /*0180*/  LDG.E.CONSTANT R15, desc[UR8][R14.64] ;  /* 0x000000080e0f7981 */ /* 0x000ea2000c1e9900 */
[----:B---3--:R-:W-:-:S05]  /*0190*/  IMAD.WIDE.U32 R12, R2, 0x4, R12 ;  /* 0x00000004020c7825 */ /* 0x008fca00078e000c */
[----:B-----5:R3:W5:Y:S01]  /*01a0*/  LDG.E.CONSTANT R22, desc[UR8][R12.64] ;  /* 0x000000080c167981 */ /* 0x020762000c1e9900 */
[----:B------:R-:W-:Y:S01]  /*01b0*/  BSSY.RECONVERGENT B0, `(.L_x_0) ;  /* 0x0000069000007945 */ /* 0x000fe20003800200 */
[----:B--2---:R-:W-:-:S04]  /*01c0*/  FADD R18, R15, R4 ;  /* 0x000000040f127221 */ /* 0x004fc80000000000 */
[C---:B------:R-:W-:Y:S01]  /*01d0*/  FMUL R19, R18.reuse, 0.63661974668502807617 ;  /* 0x3f22f98312137820 */ /* 0x040fe20000400000 */
[----:B------:R-:W-:-:S05]  /*01e0*/  FSETP.GE.AND P0, PT, |R18|, 105615, PT ;  /* 0x47ce47801200780b */ /* 0x000fca0003f06200 */
[----:B------:R-:W2:Y:S02]  /*01f0*/  F2I.NTZ R19, R19 ;  /* 0x0000001300137305 */ /* 0x000ea40000203100 */
[----:B--2---:R-:W-:-:S05]  /*0200*/  I2FP.F32.S32 R23, R19 ;  /* 0x0000001300177245 */ /* 0x004fca0000201400 */
[----:B------:R-:W-:-:S04]  /*0210*/  FFMA R16, R23, -1.5707962512969970703, R18 ;  /* 0xbfc90fda17107823 */ /* 0x000fc80000000012 */
[----:B------:R-:W-:-:S04]  /*0220*/  FFMA R16, R23, -7.5497894158615963534e-08, R16 ;  /* 0xb3a2216817107823 */ /* 0x000fc80000000010 */
[----:B------:R-:W-:Y:S01]  /*0230*/  FFMA R23, R23, -5.3903029534742383927e-15, R16 ;  /* 0xa7c234c517177823 */ /* 0x000fe20000000010 */
[----:B---3--:R-:W-:Y:S06]  /*0240*/  @!P0 BRA `(.L_x_1) ;  /* 0x00000004007c8947 */ /* 0x008fec0003800000 */
[----:B------:R-:W-:-:S13]  /*0250*/  FSETP.NEU.AND P0, PT, |R18|, +INF , PT ;  /* 0x7f8000001200780b */ /* 0x000fda0003f0d200 */
[----:B------:R-:W-:Y:S01]  /*0260*/  @!P0 FMUL R23, RZ, R18 ;  /* 0x00000012ff178220 */ /* 0x000fe20000400000 */
[----:B------:R-:W-:Y:S01]  /*0270*/  @!P0 IMAD.MOV.U32 R19, RZ, RZ, RZ ;  /* 0x000000ffff138224 */ /* 0x000fe200078e00ff */
[----:B------:R-:W-:Y:S06]  /*0280*/  @!P0 BRA `(.L_x_1) ;  /* 0x00000004006c8947 */ /* 0x000fec0003800000 */
[----:B------:R-:W-:Y:S02]  /*0290*/  IMAD.SHL.U32 R12, R18, 0x100, RZ ;  /* 0x00000100120c7824 */ /* 0x000fe400078e00ff */
[----:B------:R-:W-:Y:S02]  /*02a0*/  HFMA2 R16, -RZ, RZ, 0, 0 ;  /* 0x00000000ff107431 */ /* 0x000fe400000001ff */
[----:B------:R-:W-:Y:S01]  /*02b0*/  IMAD.MOV.U32 R11, RZ, RZ, RZ ;  /* 0x000000ffff0b7224 */ /* 0x000fe200078e00ff */
[----:B------:R-:W2:Y:S01]  /*02c0*/  LDCU.64 UR10, c[0x4][URZ] ;  /* 0x01000000ff0a77ac */ /* 0x000ea20008000a00 */
[----:B------:R-:W-:Y:S01]  /*02d0*/  LOP3.LUT R17, R12, 0x80000000, RZ, 0xfc, !PT ;  /* 0x800000000c117812 */ /* 0x000fe200078efcff */
[----:B------:R-:W-:Y:S01]  /*02e0*/  UMOV UR5, URZ ;  /* 0x000000ff00057c82 */ /* 0x000fe20008000000 */
[----:B------:R-:W-:-:S05]  /*02f0*/  UMOV UR4, URZ ;  /* 0x000000ff00047c82 */ /* 0x000fca0008000000 */
.L_x_2:
[----:B--2---:R-:W-:Y:S02]  /*0300*/  IMAD.U32 R14, RZ, RZ, UR10 ;  /* 0x0000000aff0e7e24 */ /* 0x004fe4000f8e00ff */
[----:B------:R-:W-:-:S05]  /*0310*/  IMAD.U32 R15, RZ, RZ, UR11 ;  /* 0x0000000bff0f7e24 */ /* 0x000fca000f8e00ff */
[----:B------:R-:W2:Y:S01]  /*0320*/  LDG.E.CONSTANT R12, desc[UR8][R14.64] ;  /* 0x000000080e0c7981 */ /* 0x000ea2000c1e9900 */
[----:B------:R-:W-:Y:S01]  /*0330*/  UIADD3 UR4, UPT, UPT, UR4, 0x1, URZ ;  /* 0x0000000104047890 */ /* 0x000fe2000fffe0ff */
[C---:B------:R-:W-:Y:S01]  /*0340*/  ISETP.EQ.AND P0, PT, R16.reuse, RZ, PT ;  /* 0x000000ff1000720c */ /* 0x040fe20003f02270 */
[----:B------:R-:W-:Y:S01]  /*0350*/  UIADD3 UR10, UP1, UPT, UR10, 0x4, URZ ;  /* 0x000000040a0a7890 */ /* 0x000fe2000ff3e0ff */
[C---:B------:R-:W-:Y:S01]  /*0360*/  ISETP.EQ.AND P1, PT, R16.reuse, 0x4, PT ;  /* 0x000000041000780c */ /* 0x040fe20003f22270 */
[----:B------:R-:W-:Y:S01]  /*0370*/  UISETP.NE.AND UP0, UPT, UR4, 0x6, UPT ;  /* 0x000000060400788c */ /* 0x000fe2000bf05270 */
[C---:B------:R-:W-:Y:S01]  /*0380*/  ISETP.EQ.AND P2, PT, R16.reuse, 0x8, PT ;  /* 0x000000081000780c */ /* 0x040fe20003f42270 */
[----:B------:R-:W-:Y:S01]  /*0390*/  UIADD3.X UR11, UPT, UPT, URZ, UR11, URZ, UP1, !UPT ;  /* 0x0000000bff0b7290 */ /* 0x000fe20008ffe4ff */
[C---:B------:R-:W-:Y:S02]  /*03a0*/  ISETP.EQ.AND P3, PT, R16.reuse, 0xc, PT ;  /* 0x0000000c1000780c */ /* 0x040fe40003f62270 */
[----:B------:R-:W-:-:S02]  /*03b0*/  ISETP.EQ.AND P4, PT, R16, 0x10, PT ;  /* 0x000000101000780c */ /* 0x000fc40003f82270 */
[C---:B------:R-:W-:Y:S01]  /*03c0*/  ISETP.EQ.AND P5, PT, R16.reuse, 0x14, PT ;  /* 0x000000141000780c */ /* 0x040fe20003fa2270 */
[----:B------:R-:W-:Y:S02]  /*03d0*/  VIADD R16, R16, 0x4 ;  /* 0x0000000410107836 */ /* 0x000fe40000000000 */
[----:B--2---:R-:W-:-:S03]  /*03e0*/  IMAD.WIDE.U32 R12, R12, R17, RZ ;  /* 0x000000110c0c7225 */ /* 0x004fc600078e00ff */
[----:B------:R-:W-:-:S04]  /*03f0*/  IADD3 R12, P6, PT, R12, R11, RZ ;  /* 0x0000000b0c0c7210 */ /* 0x000fc80007fde0ff */
[----:B------:R-:W-:Y:S01]  /*0400*/  IADD3.X R11, PT, PT, R13, UR5, RZ, P6, !PT ;  /* 0x000000050d0b7c10 */ /* 0x000fe2000b7fe4ff */
[--C-:B0-----:R-:W-:Y:S01]  /*0410*/  @P0 IMAD.MOV.U32 R5, RZ, RZ, R12.reuse ;  /* 0x000000ffff050224 */ /* 0x101fe200078e000c */
[----:B------:R-:W-:Y:S01]  /*0420*/  @P2 MOV R7, R12 ;  /* 0x0000000c00072202 */ /* 0x000fe20000000f00 */
[--C-:B------:R-:W-:Y:S02]  /*0430*/  @P1 IMAD.MOV.U32 R6, RZ, RZ, R12.reuse ;  /* 0x000000ffff061224 */ /* 0x100fe400078e000c */
[--C-:B------:R-:W-:Y:S02]  /*0440*/  @P3 IMAD.MOV.U32 R8, RZ, RZ, R12.reuse ;  /* 0x000000ffff083224 */ /* 0x100fe400078e000c */
[--C-:B------:R-:W-:Y:S02]  /*0450*/  @P4 IMAD.MOV.U32 R9, RZ, RZ, R12.reuse ;  /* 0x000000ffff094224 */ /* 0x100fe400078e000c */
[----:B------:R-:W-:Y:S01]  /*0460*/  @P5 IMAD.MOV.U32 R10, RZ, RZ, R12 ;  /* 0x000000ffff0a5224 */ /* 0x000fe200078e000c */
[----:B------:R-:W-:Y:S06]  /*0470*/  BRA.U UP0, `(.L_x_2) ;  /* 0xfffffffd00a07547 */ /* 0x000fec000b83ffff */
[----:B------:R-:W-:Y:S01]  /*0480*/  SHF.R.U32.HI R12, RZ, 0x17, R18 ;  /* 0x00000017ff0c7819 */ /* 0x000fe20000011612 */
[----:B------:R-:W-:Y:S03]  /*0490*/  BSSY.RECONVERGENT B1, `(.L_x_3) ;  /* 0x0000028000017945 */ /* 0x000fe60003800200 */
[C---:B------:R-:W-:Y:S02]  /*04a0*/  LOP3.LUT R13, R12.reuse, 0xe0, RZ, 0xc0, !PT ;  /* 0x000000e00c0d7812 */ /* 0x040fe400078ec0ff */
[----:B------:R-:W-:Y:S02]  /*04b0*/  LOP3.LUT P6, RZ, R12, 0x1f, RZ, 0xc0, !PT ;  /* 0x0000001f0cff7812 */ /* 0x000fe400078cc0ff */
[----:B------:R-:W-:-:S04]  /*04c0*/  IADD3 R13, PT, PT, R13, -0x80, RZ ;  /* 0xffffff800d0d7810 */ /* 0x000fc80007ffe0ff */
[----:B------:R-:W-:-:S05]  /*04d0*/  SHF.R.U32.HI R13, RZ, 0x5, R13 ;  /* 0x00000005ff0d7819 */ /* 0x000fca000001160d */
[----:B------:R-:W-:-:S05]  /*04e0*/  IMAD.U32 R15, R13, -0x4, RZ ;  /* 0xfffffffc0d0f7824 */ /* 0x000fca00078e00ff */
[C---:B------:R-:W-:Y:S02]  /*04f0*/  ISETP.EQ.AND P3, PT, R15.reuse, -0x18, PT ;  /* 0xffffffe80f00780c */ /* 0x040fe40003f62270 */
[C---:B------:R-:W-:Y:S02]  /*0500*/  ISETP.EQ.AND P4, PT, R15.reuse, -0x14, PT ;  /* 0xffffffec0f00780c */ /* 0x040fe40003f82270 */
[C---:B------:R-:W-:Y:S02]  /*0510*/  ISETP.EQ.AND P2, PT, R15.reuse, -0x10, PT ;  /* 0xfffffff00f00780c */ /* 0x040fe40003f42270 */
[C---:B------:R-:W-:Y:S02]  /*0520*/  ISETP.EQ.AND P1, PT, R15.reuse, -0xc, PT ;  /* 0xfffffff40f00780c */ /* 0x040fe40003f22270 */
[C---:B------:R-:W-:Y:S02]  /*0530*/  ISETP.EQ.AND P0, PT, R15.reuse, -0x8, PT ;  /* 0xfffffff80f00780c */ /* 0x040fe40003f02270 */
[----:B------:R-:W-:-:S03]  /*0540*/  ISETP.EQ.AND P5, PT, R15, RZ, PT ;  /* 0x000000ff0f00720c */ /* 0x000fc60003fa2270 */
[--C-:B------:R-:W-:Y:S01]  /*0550*/  @P3 IMAD.MOV.U32 R16, RZ, RZ, R5.reuse ;  /* 0x000000ffff103224 */ /* 0x100fe200078e0005 */
[C---:B------:R-:W-:Y:S01]  /*0560*/  ISETP.EQ.AND P3, PT, R15.reuse, -0x4, PT ;  /* 0xfffffffc0f00780c */ /* 0x040fe20003f62270 */
[----:B------:R-:W-:Y:S02]  /*0570*/  @P4 IMAD.MOV.U32 R13, RZ, RZ, R5 ;  /* 0x000000ffff0d4224 */ /* 0x000fe400078e0005 */
[----:B------:R-:W-:Y:S01]  /*0580*/  @P4 IMAD.MOV.U32 R16, RZ, RZ, R6 ;  /* 0x000000ffff104224 */ /* 0x000fe200078e0006 */
[----:B------:R-:W-:Y:S01]  /*0590*/  ISETP.EQ.AND P4, PT, R15, 0x4, PT ;  /* 0x000000040f00780c */ /* 0x000fe20003f82270 */
[--C-:B------:R-:W-:Y:S01]  /*05a0*/  @P2 IMAD.MOV.U32 R16, RZ, RZ, R7.reuse ;  /* 0x000000ffff102224 */ /* 0x100fe200078e0007 */
[----:B------:R-:W-:Y:S01]  /*05b0*/  @P2 MOV R13, R6 ;  /* 0x00000006000d2202 */ /* 0x000fe20000000f00 */
[----:B------:R-:W-:Y:S01]  /*05c0*/  @P1 IMAD.MOV.U32 R13, RZ, RZ, R7 ;  /* 0x000000ffff0d1224 */ /* 0x000fe200078e0007 */
[----:B------:R-:W-:Y:S01]  /*05d0*/  @P0 MOV R13, R8 ;  /* 0x00000008000d0202 */ /* 0x000fe20000000f00 */
[----:B------:R-:W-:-:S02]  /*05e0*/  @P1 IMAD.MOV.U32 R16, RZ, RZ, R8 ;  /* 0x000000ffff101224 */ /* 0x000fc400078e0008 */
[--C-:B------:R-:W-:Y:S02]  /*05f0*/  @P0 IMAD.MOV.U32 R16, RZ, RZ, R9.reuse ;  /* 0x000000ffff100224 */ /* 0x100fe400078e0009 */
[----:B------:R-:W-:Y:S01]  /*0600*/  @P3 IMAD.MOV.U32 R13, RZ, RZ, R9 ;  /* 0x000000ffff0d3224 */ /* 0x000fe200078e0009 */
[----:B------:R-:W-:Y:S01]  /*0610*/  @P5 MOV R13, R10 ;  /* 0x0000000a000d5202 */ /* 0x000fe20000000f00 */
[----:B------:R-:W-:Y:S02]  /*0620*/  @P3 IMAD.MOV.U32 R16, RZ, RZ, R10 ;  /* 0x000000ffff103224 */ /* 0x000fe400078e000a */
[--C-:B------:R-:W-:Y:S02]  /*0630*/  @P5 IMAD.MOV.U32 R16, RZ, RZ, R11.reuse ;  /* 0x000000ffff105224 */ /* 0x100fe400078e000b */
[----:B------:R-:W-:Y:S01]  /*0640*/  @P4 IMAD.MOV.U32 R13, RZ, RZ, R11 ;  /* 0x000000ffff0d4224 */ /* 0x000fe200078e000b */
[----:B------:R-:W-:Y:S06]  /*0650*/  @!P6 BRA `(.L_x_4) ;  /* 0x00000000002ce947 */ /* 0x000fec0003800000 */
[----:B------:R-:W-:Y:S01]  /*0660*/  @P2 IMAD.MOV.U32 R14, RZ, RZ, R5 ;  /* 0x000000ffff0e2224 */ /* 0x000fe200078e0005 */
[----:B------:R-:W-:Y:S01]  /*0670*/  @P1 MOV R14, R6 ;  /* 0x00000006000e1202 */ /* 0x000fe20000000f00 */
[----:B------:R-:W-:Y:S01]  /*0680*/  @P0 IMAD.MOV.U32 R14, RZ, RZ, R7 ;  /* 0x000000ffff0e0224 */ /* 0x000fe200078e0007 */
[----:B------:R-:W-:Y:S01]  /*0690*/  ISETP.EQ.AND P0, PT, R15, 0x8, PT ;  /* 0x000000080f00780c */ /* 0x000fe20003f02270 */
[----:B------:R-:W-:Y:S01]  /*06a0*/  @P3 IMAD.MOV.U32 R14, RZ, RZ, R8 ;  /* 0x000000ffff0e3224 */ /* 0x000fe200078e0008 */
[----:B------:R-:W-:Y:S01]  /*06b0*/  LOP3.LUT R12, R12, 0x1f, RZ, 0xc0, !PT ;  /* 0x0000001f0c0c7812 */ /* 0x000fe200078ec0ff */
[----:B------:R-:W-:Y:S01]  /*06c0*/  @P5 IMAD.MOV.U32 R14, RZ, RZ, R9 ;  /* 0x000000ffff0e5224 */ /* 0x000fe200078e0009 */
[----:B------:R-:W-:Y:S02]  /*06d0*/  @P4 MOV R14, R10 ;  /* 0x0000000a000e4202 */ /* 0x000fe40000000f00 */
[----:B------:R-:W-:-:S07]  /*06e0*/  SHF.L.W.U32.HI R16, R13, R12, R16 ;  /* 0x0000000c0d107219 */ /* 0x000fce0000010e10 */
[----:B------:R-:W-:-:S05]  /*06f0*/  @P0 IMAD.MOV.U32 R14, RZ, RZ, R11 ;  /* 0x000000ffff0e0224 */ /* 0x000fca00078e000b */
[----:B------:R-:W-:-:S07]  /*0700*/  SHF.L.W.U32.HI R13, R14, R12, R13 ;  /* 0x0000000c0e0d7219 */ /* 0x000fce0000010e0d */
.L_x_4:
[----:B-1----:R-:W-:Y:S05]  /*0710*/  BSYNC.RECONVERGENT B1 ;  /* 0x0000000000017941 */ /* 0x002fea0003800200 */
.L_x_3:
[C-C-:B------:R-:W-:Y:S01]  /*0720*/  SHF.L.W.U32.HI R19, R13.reuse, 0x2, R16.reuse ;  /* 0x000000020d137819 */ /* 0x140fe20000010e10 */
[----:B------:R-:W-:Y:S01]  /*0730*/  IMAD.SHL.U32 R13, R13, 0x4, RZ ;  /* 0x000000040d0d7824 */ /* 0x000fe200078e00ff */
[----:B------:R-:W-:Y:S01]  /*0740*/  UMOV UR4, 0x54442d19 ;  /* 0x54442d1900047882 */ /* 0x000fe20000000000 */
[----:B------:R-:W-:Y:S01]  /*0750*/  UMOV UR5, 0x3bf921fb ;  /* 0x3bf921fb00057882 */ /* 0x000fe20000000000 */
[----:B------:R-:W-:Y:S02]  /*0760*/  SHF.R.S32.HI R14, RZ, 0x1f, R19 ;  /* 0x0000001fff0e7819 */ /* 0x000fe40000011413 */
[----:B------:R-:W-:Y:S02]  /*0770*/  SHF.R.U32.HI R16, RZ, 0x1e, R16 ;  /* 0x0000001eff107819 */ /* 0x000fe40000011610 */
[C---:B------:R-:W-:Y:S02]  /*0780*/  LOP3.LUT R12, R14.reuse, R13, RZ, 0x3c, !PT ;  /* 0x0000000d0e0c7212 */ /* 0x040fe400078e3cff */
[----:B------:R-:W-:-:S02]  /*0790*/  LOP3.LUT R13, R14, R19, RZ, 0x3c, !PT ;  /* 0x000000130e0d7212 */ /* 0x000fc400078e3cff */
[----:B------:R-:W-:Y:S02]  /*07a0*/  ISETP.GE.AND P0, PT, R18, RZ, PT ;  /* 0x000000ff1200720c */ /* 0x000fe40003f06270 */
[C---:B------:R-:W-:Y:S02]  /*07b0*/  LOP3.LUT R11, R19.reuse, R18, RZ, 0x3c, !PT ;  /* 0x00000012130b7212 */ /* 0x040fe400078e3cff */
[----:B------:R-:W0:Y:S01]  /*07c0*/  I2F.F64.S64 R12, R12 ;  /* 0x0000000c000c7312 */ /* 0x000e220000301c00 */
[----:B------:R-:W-:Y:S02]  /*07d0*/  LEA.HI R19, R19, R16, RZ, 0x1 ;  /* 0x0000001013137211 */ /* 0x000fe400078f08ff */
[----:B------:R-:W-:-:S03]  /*07e0*/  ISETP.GE.AND P1, PT, R11, RZ, PT ;  /* 0x000000ff0b00720c */ /* 0x000fc60003f26270 */
[----:B------:R-:W-:-:S05]  /*07f0*/  IMAD.MOV R11, RZ, RZ, -R19 ;  /* 0x000000ffff0b7224 */ /* 0x000fca00078e0a13 */
[----:B------:R-:W-:Y:S01]  /*0800*/  @!P0 MOV R19, R11 ;  /* 0x0000000b00138202 */ /* 0x000fe20000000f00 */
[----:B0-----:R-:W-:-:S10]  /*0810*/  DMUL R14, R12, UR4 ;  /* 0x000000040c0e7c28 */ /* 0x001fd40008000000 */
[----:B------:R-:W0:Y:S02]  /*0820*/  F2F.F32.F64 R14, R14 ;  /* 0x0000000e000e7310 */ /* 0x000e240000301000 */
[----:B0-----:R-:W-:-:S07]  /*0830*/  FSEL R23, -R14, R14, !P1 ;  /* 0x0000000e0e177208 */ /* 0x001fce0004800100 */
.L_x_1:
[----:B-1----:R-:W-:Y:S05]  /*0840*/  BSYNC.RECONVERGENT B0 ;  /* 0x0000000000007941 */ /* 0x002fea0003800200 */
.L_x_0:
[----:B------:R-:W1:Y:S01]  /*0850*/  LDC.64 R12, c[0x0][0x3c0] ;  /* 0x0000f000ff0c7b82 */ /* 0x000e620000000a00 */
[----:B------:R-:W2:Y:S01]  /*0860*/  LDCU UR4, c[0x0][0x3c8] ;  /* 0x00007900ff0477ac */ /* 0x000ea20008000800 */
[----:B-1----:R-:W-:-:S06]  /*0870*/  IMAD.WIDE.U32 R14, R2, 0x4, R12 ;  /* 0x00000004020e7825 */ /* 0x002fcc00078e000c */
[----:B------:R-:W1:Y:S01]  /*0880*/  LDC.64 R12, c[0x0][0x3b0] ;  /* 0x0000ec00ff0c7b82 */ /* 0x000e620000000a00 */
[----:B------:R3:W4:Y:S01]  /*0890*/  LDG.E.CONSTANT R15, desc[UR8][R14.64] ;  /* 0x000000080e0f7981 */ /* 0x000722000c1e9900 */
[----:B------:R-:W-:Y:S01]  /*08a0*/  FMUL R25, R23, R23 ;  /* 0x0000001717197220 */ /* 0x000fe20000400000 */
[----:B-1----:R-:W-:Y:S01]  /*08b0*/  IMAD.WIDE.U32 R16, R2, 0x4, R12 ;  /* 0x0000000402107825 */ /* 0x002fe200078e000c */
[----:B------:R-:W-:-:S03]  /*08c0*/  LOP3.LUT R13, R19, 0x1, RZ, 0xc0, !PT ;  /* 0x00000001130d7812 */ /* 0x000fc600078ec0ff */
[----:B------:R-:W-:Y:S01]  /*08d0*/  IMAD.MOV.U32 R12, RZ, RZ, 0x37cbac00 ;  /* 0x37cbac00ff0c7424 */ /* 0x000fe200078e00ff */
[----:B------:R-:W-:Y:S01]  /*08e0*/  ISETP.NE.U32.AND P0, PT, R13, 0x1, PT ;  /* 0x000000010d00780c */ /* 0x000fe20003f05070 */
[----:B------:R-:W-:Y:S01]  /*08f0*/  IMAD.MOV.U32 R13, RZ, RZ, 0x3d2aaabb ;  /* 0x3d2aaabbff0d7424 */ /* 0x000fe200078e00ff */
[----:B------:R1:W5:Y:S01]  /*0900*/  LDG.E.CONSTANT R11, desc[UR8][R16.64] ;  /* 0x00000008100b7981 */ /* 0x000362000c1e9900 */
[----:B------:R-:W-:Y:S01]  /*0910*/  FFMA R20, R25, R12, -0.0013887860113754868507 ;  /* 0xbab607ed19147423 */ /* 0x000fe2000000000c */
[----:B------:R-:W-:Y:S04]  /*0920*/  BSSY.RECONVERGENT B0, `(.L_x_5) ;  /* 0x0000072000007945 */ /* 0x000fe80003800200 */
[----:B---3--:R-:W-:Y:S01]  /*0930*/  FSEL R14, R20, -0.00019574658654164522886, !P0 ;  /* 0xb94d4153140e7808 */ /* 0x008fe20004000000 */
[----:B------:R-:W-:Y:S01]  /*0940*/  IMAD.MOV.U32 R20, RZ, RZ, 0x3effffff ;  /* 0x3effffffff147424 */ /* 0x000fe200078e00ff */
[----:B-1----:R-:W-:-:S04]  /*0950*/  FSEL R16, R13, 0.0083327032625675201416, !P0 ;  /* 0x3c0885e40d107808 */ /* 0x002fc80004000000 */
[----:B------:R-:W-:Y:S01]  /*0960*/  FSEL R24, -R20, -0.16666662693023681641, !P0 ;  /* 0xbe2aaaa814187808 */ /* 0x000fe20004000100 */
[----:B------:R-:W-:Y:S01]  /*0970*/  FFMA R16, R25, R14, R16 ;  /* 0x0000000e19107223 */ /* 0x000fe20000000010 */
[----:B------:R-:W-:Y:S02]  /*0980*/  FSEL R14, R23, 1, P0 ;  /* 0x3f800000170e7808 */ /* 0x000fe40000000000 */
[----:B------:R-:W-:Y:S01]  /*0990*/  LOP3.LUT P0, RZ, R19, 0x2, RZ, 0xc0, !PT ;  /* 0x0000000213ff7812 */ /* 0x000fe2000780c0ff */
[C---:B------:R-:W-:Y:S02]  /*09a0*/  FFMA R16, R25.reuse, R16, R24 ;  /* 0x0000001019107223 */ /* 0x040fe40000000018 */
[----:B------:R-:W-:-:S04]  /*09b0*/  FFMA R25, R25, R14, RZ ;  /* 0x0000000e19197223 */ /* 0x000fc800000000ff */
[----:B------:R-:W-:-:S06]  /*09c0*/  FFMA R25, R25, R16, R14 ;  /* 0x0000001019197223 */ /* 0x000fcc000000000e */
[----:B------:R-:W-:-:S04]  /*09d0*/  @P0 FADD R25, RZ, -R25 ;  /* 0x80000019ff190221 */ /* 0x000fc80000000000 */
[----:B-----5:R-:W-:Y:S01]  /*09e0*/  FMUL R22, R22, R25 ;  /* 0x0000001916167220 */ /* 0x020fe20000400000 */
[----:B----4-:R-:W-:-:S04]  /*09f0*/  FADD R21, R18, -R15 ;  /* 0x8000000f12157221 */ /* 0x010fc80000000000 */
[----:B--2---:R-:W-:-:S04]  /*0a00*/  FMUL R21, R21, UR4 ;  /* 0x0000000415157c20 */ /* 0x004fc80008400000 */
[C---:B------:R-:W-:Y:S01]  /*0a10*/  FMUL R18, R21.reuse, 0.63661974668502807617 ;  /* 0x3f22f98315127820 */ /* 0x040fe20000400000 */
[----:B------:R-:W-:-:S05]  /*0a20*/  FSETP.GE.AND P1, PT, |R21|, 105615, PT ;  /* 0x47ce47801500780b */ /* 0x000fca0003f26200 */
[----:B------:R-:W1:Y:S02]  /*0a30*/  F2I.NTZ R18, R18 ;  /* 0x0000001200127305 */ /* 0x000e640000203100 */
[----:B-1----:R-:W-:-:S05]  /*0a40*/  I2FP.F32.S32 R24, R18 ;  /* 0x0000001200187245 */ /* 0x002fca0000201400 */
[----:B------:R-:W-:-:S04]  /*0a50*/  FFMA R15, R24, -1.5707962512969970703, R21 ;  /* 0xbfc90fda180f7823 */ /* 0x000fc80000000015 */
[----:B------:R-:W-:-:S04]  /*0a60*/  FFMA R15, R24, -7.5497894158615963534e-08, R15 ;  /* 0xb3a22168180f7823 */ /* 0x000fc8000000000f */
[----:B------:R-:W-:Y:S01]  /*0a70*/  FFMA R19, R24, -5.3903029534742383927e-15, R15 ;  /* 0xa7c234c518137823 */ /* 0x000fe2000000000f */
[----:B------:R-:W-:Y:S06]  /*0a80*/  @!P1 BRA `(.L_x_6) ;  /* 0x00000004006c9947 */ /* 0x000fec0003800000 */
[----:B------:R-:W-:-:S13]  /*0a90*/  FSETP.NEU.AND P0, PT, |R21|, +INF , PT ;  /* 0x7f8000001500780b */ /* 0x000fda0003f0d200 */
[----:B------:R-:W-:Y:S01]  /*0aa0*/  @!P0 FMUL R19, RZ, R21 ;  /* 0x00000015ff138220 */ /* 0x000fe20000400000 */
[----:B------:R-:W-:Y:S01]  /*0ab0*/  @!P0 MOV R18, RZ ;  /* 0x000000ff00128202 */ /* 0x000fe20000000f00 */
[----:B------:R-:W-:Y:S06]  /*0ac0*/  @!P0 BRA `(.L_x_6) ;  /* 0x00000004005c8947 */ /* 0x000fec0003800000 */
[----:B------:R-:W1:Y:S01]  /*0ad0*/  LDC.64 R14, c[0x4][RZ] ;  /* 0x01000000ff0e7b82 */ /* 0x000e620000000a00 */
[----:B------:R-:W-:Y:S01]  /*0ae0*/  IMAD.SHL.U32 R16, R21, 0x100, RZ ;  /* 0x0000010015107824 */ /* 0x000fe200078e00ff */
[----:B------:R-:W-:Y:S01]  /*0af0*/  UMOV UR4, URZ ;  /* 0x000000ff00047c82 */ /* 0x000fe20008000000 */
[----:B------:R-:W-:Y:S02]  /*0b00*/  IMAD.MOV.U32 R23, RZ, RZ, RZ ;  /* 0x000000ffff177224 */ /* 0x000fe400078e00ff */
[----:B------:R-:W-:Y:S01]  /*0b10*/  IMAD.MOV.U32 R25, RZ, RZ, RZ ;  /* 0x000000ffff197224 */ /* 0x000fe200078e00ff */
[----:B------:R-:W-:-:S07]  /*0b20*/  LOP3.LUT R27, R16, 0x80000000, RZ, 0xfc, !PT ;  /* 0x80000000101b7812 */ /* 0x000fce00078efcff */
.L_x_7:
[----:B-1----:R-:W-:-:S06]  /*0b30*/  IMAD.WIDE.U32 R16, R25, 0x4, R14 ;  /* 0x0000000419107825 */ /* 0x002fcc00078e000e */
[----:B------:R-:W2:Y:S01]  /*0b40*/  LDG.E.CONSTANT R16, desc[UR8][R16.64] ;  /* 0x0000000810107981 */ /* 0x000ea2000c1e9900 */
[C---:B------:R-:W-:Y:S01]  /*0b50*/  SHF.L.U32 R24, R25.reuse, 0x2, RZ ;  /* 0x0000000219187819 */ /* 0x040fe200000006ff */
[----:B------:R-:W-:-:S03]  /*0b60*/  VIADD R25, R25, 0x1 ;  /* 0x0000000119197836 */ /* 0x000fc60000000000 */
[C---:B------:R-:W-:Y:S02]  /*0b70*/  ISETP.EQ.AND P0, PT, R24.reuse, RZ, PT ;  /* 0x000000ff1800720c */ /* 0x040fe40003f02270 */
[C---:B------:R-:W-:Y:S02]  /*0b80*/  ISETP.EQ.AND P5, PT, R24.reuse, 0x4, PT ;  /* 0x000000041800780c */ /* 0x040fe40003fa2270 */
[C---:B------:R-:W-:Y:S02]  /*0b90*/  ISETP.EQ.AND P4, PT, R24.reuse, 0x8, PT ;  /* 0x000000081800780c */ /* 0x040fe40003f82270 */
[C---:B------:R-:W-:Y:S02]  /*0ba0*/  ISETP.EQ.AND P3, PT, R24.reuse, 0xc, PT ;  /* 0x0000000c1800780c */ /* 0x040fe40003f62270 */
[C---:B------:R-:W-:Y:S02]  /*0bb0*/  ISETP.EQ.AND P2, PT, R24.reuse, 0x10, PT ;  /* 0x000000101800780c */ /* 0x040fe40003f42270 */
[----:B------:R-:W-:Y:S01]  /*0bc0*/  ISETP.EQ.AND P1, PT, R24, 0x14, PT ;  /* 0x000000141800780c */ /* 0x000fe20003f22270 */
[----:B--2---:R-:W-:-:S03]  /*0bd0*/  IMAD.WIDE.U32 R18, R16, R27, RZ ;  /* 0x0000001b10127225 */ /* 0x004fc600078e00ff */
[----:B------:R-:W-:-:S04]  /*0be0*/  IADD3 R18, P6, PT, R18, R23, RZ ;  /* 0x0000001712127210 */ /* 0x000fc80007fde0ff */
[----:B------:R-:W-:Y:S01]  /*0bf0*/  IADD3.X R23, PT, PT, R19, UR4, RZ, P6, !PT ;  /* 0x0000000413177c10 */ /* 0x000fe2000b7fe4ff */
[--C-:B0-----:R-:W-:Y:S01]  /*0c00*/  @P0 IMAD.MOV.U32 R5, RZ, RZ, R18.reuse ;  /* 0x000000ffff050224 */ /* 0x101fe200078e0012 */
[----:B------:R-:W-:Y:S01]  /*0c10*/  ISETP.NE.AND P6, PT, R25, 0x6, PT ;  /* 0x000000061900780c */ /* 0x000fe20003fc5270 */
[--C-:B------:R-:W-:Y:S01]  /*0c20*/  @P5 IMAD.MOV.U32 R6, RZ, RZ, R18.reuse ;  /* 0x000000ffff065224 */ /* 0x100fe200078e0012 */
[----:B------:R-:W-:Y:S01]  /*0c30*/  @P4 MOV R7, R18 ;  /* 0x0000001200074202 */ /* 0x000fe20000000f00 */
[--C-:B------:R-:W-:Y:S02]  /*0c40*/  @P3 IMAD.MOV.U32 R8, RZ, RZ, R18.reuse ;  /* 0x000000ffff083224 */ /* 0x100fe400078e0012 */
[--C-:B------:R-:W-:Y:S02]  /*0c50*/  @P2 IMAD.MOV.U32 R9, RZ, RZ, R18.reuse ;  /* 0x000000ffff092224 */ /* 0x100fe400078e0012 */
[----:B------:R-:W-:-:S06]  /*0c60*/  @P1 IMAD.MOV.U32 R10, RZ, RZ, R18 ;  /* 0x000000ffff0a1224 */ /* 0x000fcc00078e0012 */
[----:B------:R-:W-:Y:S05]  /*0c70*/  @P6 BRA `(.L_x_7) ;  /* 0xfffffffc00ac6947 */ /* 0x000fea000383ffff */
        /* <DEDUP_REMOVED lines=15> */
[----:B------:R-:W-:Y:S01]  /*0d70*/  @P4 IMAD.MOV.U32 R15, RZ, RZ, R5 ;  /* 0x000000ffff0f4224 */ /* 0x000fe200078e0005 */
[----:B------:R-:W-:Y:S01]  /*0d80*/  @P4 MOV R18, R6 ;  /* 0x0000000600124202 */ /* 0x000fe20000000f00 */
[----:B------:R-:W-:Y:S01]  /*0d90*/  @P2 IMAD.MOV.U32 R15, RZ, RZ, R6 ;  /* 0x000000ffff0f2224 */ /* 0x000fe200078e0006 */
[----:B------:R-:W-:Y:S01]  /*0da0*/  ISETP.EQ.AND P4, PT, R17, 0x4, PT ;  /* 0x000000041100780c */ /* 0x000fe20003f82270 */
[--C-:B------:R-:W-:Y:S01]  /*0db0*/  @P2 IMAD.MOV.U32 R18, RZ, RZ, R7.reuse ;  /* 0x000000ffff122224 */ /* 0x100fe200078e0007 */
[----:B------:R-:W-:Y:S01]  /*0dc0*/  @P1 MOV R18, R8 ;  /* 0x0000000800121202 */ /* 0x000fe20000000f00 */
[----:B------:R-:W-:Y:S02]  /*0dd0*/  @P1 IMAD.MOV.U32 R15, RZ, RZ, R7 ;  /* 0x000000ffff0f1224 */ /* 0x000fe400078e0007 */
        /* <DEDUP_REMOVED lines=8> */
[----:B------:R-:W-:Y:S01]  /*0e60*/  @P2 MOV R16, R5 ;  /* 0x0000000500102202 */ /* 0x000fe20000000f00 */
[----:B------:R-:W-:Y:S01]  /*0e70*/  @P1 IMAD.MOV.U32 R16, RZ, RZ, R6 ;  /* 0x000000ffff101224 */ /* 0x000fe200078e0006 */
[----:B------:R-:W-:Y:S01]  /*0e80*/  LOP3.LUT R14, R14, 0x1f, RZ, 0xc0, !PT ;  /* 0x0000001f0e0e7812 */ /* 0x000fe200078ec0ff */
[----:B------:R-:W-:Y:S01]  /*0e90*/  @P0 IMAD.MOV.U32 R16, RZ, RZ, R7 ;  /* 0x000000ffff100224 */ /* 0x000fe200078e0007 */
[----:B------:R-:W-:Y:S01]  /*0ea0*/  ISETP.EQ.AND P0, PT, R17, 0x8, PT ;  /* 0x000000081100780c */ /* 0x000fe20003f02270 */
[----:B------:R-:W-:Y:S01]  /*0eb0*/  @P3 IMAD.MOV.U32 R16, RZ, RZ, R8 ;  /* 0x000000ffff103224 */ /* 0x000fe200078e0008 */
[----:B------:R-:W-:Y:S01]  /*0ec0*/  @P5 MOV R16, R9 ;  /* 0x0000000900105202 */ /* 0x000fe20000000f00 */
[----:B------:R-:W-:Y:S01]  /*0ed0*/  @P4 IMAD.MOV.U32 R16, RZ, RZ, R10 ;  /* 0x000000ffff104224 */ /* 0x000fe200078e000a */
[----:B------:R-:W-:-:S09]  /*0ee0*/  SHF.L.W.U32.HI R18, R15, R14, R18 ;  /* 0x0000000e0f127219 */ /* 0x000fd20000010e12 */
[----:B------:R-:W-:-:S05]  /*0ef0*/  @P0 IMAD.MOV.U32 R16, RZ, RZ, R23 ;  /* 0x000000ffff100224 */ /* 0x000fca00078e0017 */
[----:B------:R-:W-:-:S07]  /*0f00*/  SHF.L.W.U32.HI R15, R16, R14, R15 ;  /* 0x0000000e100f7219 */ /* 0x000fce0000010e0f */
.L_x_9:
[----:B------:R-:W-:Y:S05]  /*0f10*/  BSYNC.RECONVERGENT B1 ;  /* 0x0000000000017941 */ /* 0x000fea0003800200 */
.L_x_8:
[C---:B------:R-:W-:Y:S01]  /*0f20*/  SHF.L.W.U32.HI R24, R15.reuse, 0x2, R18 ;  /* 0x000000020f187819 */ /* 0x040fe20000010e12 */
[----:B------:R-:W-:Y:S01]  /*0f30*/  IMAD.SHL.U32 R15, R15, 0x4, RZ ;  /* 0x000000040f0f7824 */ /* 0x000fe200078e00ff */
[----:B------:R-:W-:Y:S01]  /*0f40*/  UMOV UR4, 0x54442d19 ;  /* 0x54442d1900047882 */ /* 0x000fe20000000000 */
[----:B------:R-:W-:Y:S01]  /*0f50*/  UMOV UR5, 0x3bf921fb ;  /* 0x3bf921fb00057882 */ /* 0x000fe20000000000 */
[----:B------:R-:W-:Y:S02]  /*0f60*/  SHF.R.S32.HI R16, RZ, 0x1f, R24 ;  /* 0x0000001fff107819 */ /* 0x000fe40000011418 */
[----:B------:R-:W-:Y:S02]  /*0f70*/  ISETP.GE.AND P0, PT, R21, RZ, PT ;  /* 0x000000ff1500720c */ /* 0x000fe40003f06270 */
[C---:B------:R-:W-:Y:S02]  /*0f80*/  LOP3.LUT R14, R16.reuse, R15, RZ, 0x3c, !PT ;  /* 0x0000000f100e7212 */ /* 0x040fe400078e3cff */
[----:B------:R-:W-:-:S02]  /*0f90*/  LOP3.LUT R15, R16, R24, RZ, 0x3c, !PT ;  /* 0x00000018100f7212 */ /* 0x000fc400078e3cff */
[----:B------:R-:W-:Y:S02]  /*0fa0*/  SHF.R.U32.HI R19, RZ, 0x1e, R18 ;  /* 0x0000001eff137819 */ /* 0x000fe40000011612 */
[C---:B------:R-:W-:Y:S02]  /*0fb0*/  LOP3.LUT R21, R24.reuse, R21, RZ, 0x3c, !PT ;  /* 0x0000001518157212 */ /* 0x040fe400078e3cff */
[----:B------:R-:W0:Y:S01]  /*0fc0*/  I2F.F64.S64 R14, R14 ;  /* 0x0000000e000e7312 */ /* 0x000e220000301c00 */
[----:B------:R-:W-:Y:S02]  /*0fd0*/  LEA.HI R18, R24, R19, RZ, 0x1 ;  /* 0x0000001318127211 */ /* 0x000fe400078f08ff */
[----:B------:R-:W-:Y:S02]  /*0fe0*/  ISETP.GE.AND P1, PT, R21, RZ, PT ;  /* 0x000000ff1500720c */ /* 0x000fe40003f26270 */
[----:B------:R-:W-:-:S05]  /*0ff0*/  IADD3 R19, PT, PT, -R18, RZ, RZ ;  /* 0x000000ff12137210 */ /* 0x000fca0007ffe1ff */
[----:B------:R-:W-:Y:S01]  /*1000*/  @!P0 IMAD.MOV.U32 R18, RZ, RZ, R19 ;  /* 0x000000ffff128224 */ /* 0x000fe200078e0013 */
[----:B0-----:R-:W-:-:S10]  /*1010*/  DMUL R16, R14, UR4 ;  /* 0x000000040e107c28 */ /* 0x001fd40008000000 */
[----:B------:R-:W0:Y:S02]  /*1020*/  F2F.F32.F64 R16, R16 ;  /* 0x0000001000107310 */ /* 0x000e240000301000 */
[----:B0-----:R-:W-:-:S07]  /*1030*/  FSEL R19, -R16, R16, !P1 ;  /* 0x0000001010137208 */ /* 0x001fce0004800100 */
.L_x_6:
[----:B------:R-:W-:Y:S05]  /*1040*/  BSYNC.RECONVERGENT B0 ;  /* 0x0000000000007941 */ /* 0x000fea0003800200 */
.L_x_5:
[----:B------:R-:W1:Y:S08]  /*1050*/  LDC R23, c[0x0][0x3dc] ;  /* 0x0000f700ff177b82 */ /* 0x000e700000000800 */
[----:B------:R-:W2:Y:S01]  /*1060*/  LDC.64 R14, c[0x0][0x3d0] ;  /* 0x0000f400ff0e7b82 */ /* 0x000ea20000000a00 */
[----:B-1----:R-:W-:-:S04]  /*1070*/  IABS R21, R23 ;  /* 0x0000001700157213 */ /* 0x002fc80000000000 */
[----:B------:R-:W1:Y:S01]  /*1080*/  I2F.RP R25, R21 ;  /* 0x0000001500197306 */ /* 0x000e620000209400 */
[----:B--2---:R-:W-:-:S06]  /*1090*/  IMAD.WIDE.U32 R14, R2, 0x4, R14 ;  /* 0x00000004020e7825 */ /* 0x004fcc00078e000e */
[----:B------:R2:W3:Y:S01]  /*10a0*/  LDG.E.CONSTANT R14, desc[UR8][R14.64] ;  /* 0x000000080e0e7981 */ /* 0x0004e2000c1e9900 */
[----:B-1----:R-:W1:Y:S02]  /*10b0*/  MUFU.RCP R25, R25 ;  /* 0x0000001900197308 */ /* 0x002e640000001000 */
[----:B-1----:R-:W-:Y:S02]  /*10c0*/  VIADD R26, R25, 0xffffffe ;  /* 0x0ffffffe191a7836 */ /* 0x002fe40000000000 */
[----:B------:R-:W-:-:S04]  /*10d0*/  VIADD R25, R2, 0xffffffff ;  /* 0xffffffff02197836 */ /* 0x000fc80000000000 */
[----:B------:R-:W1:Y:S02]  /*10e0*/  F2I.FTZ.U32.TRUNC.NTZ R17, R26 ;  /* 0x0000001a00117305 */ /* 0x000e64000021f000 */
[----:B-1----:R-:W-:-:S04]  /*10f0*/  IMAD.MOV R16, RZ, RZ, -R17 ;  /* 0x000000ffff107224 */ /* 0x002fc800078e0a11 */
[----:B------:R-:W-:Y:S01]  /*1100*/  IMAD R27, R16, R21, RZ ;  /* 0x00000015101b7224 */ /* 0x000fe200078e02ff */
[----:B------:R-:W-:-:S05]  /*1110*/  MOV R16, RZ ;  /* 0x000000ff00107202 */ /* 0x000fca0000000f00 */
[----:B------:R-:W-:Y:S02]  /*1120*/  IMAD.HI.U32 R24, R17, R27, R16 ;  /* 0x0000001b11187227 */ /* 0x000fe400078e0010 */
[----:B------:R-:W1:Y:S02]  /*1130*/  LDC.64 R16, c[0x0][0x3a0] ;  /* 0x0000e800ff107b82 */ /* 0x000e640000000a00 */
[----:B-1----:R-:W-:-:S06]  /*1140*/  IMAD.WIDE.U32 R16, R25, 0x4, R16 ;  /* 0x0000000419107825 */ /* 0x002fcc00078e0010 */
[----:B------:R-:W4:Y:S01]  /*1150*/  LDG.E.CONSTANT R16, desc[UR8][R16.64] ;  /* 0x0000000810107981 */ /* 0x000f22000c1e9900 */
[----:B------:R-:W-:-:S05]  /*1160*/  IABS R26, R25 ;  /* 0x00000019001a7213 */ /* 0x000fca0000000000 */
[----:B------:R-:W-:-:S04]  /*1170*/  IMAD.HI.U32 R24, R24, R26, RZ ;  /* 0x0000001a18187227 */ /* 0x000fc800078e00ff */
[----:B------:R-:W-:-:S04]  /*1180*/  IMAD.MOV R24, RZ, RZ, -R24 ;  /* 0x000000ffff187224 */ /* 0x000fc800078e0a18 */
[----:B------:R-:W-:-:S05]  /*1190*/  IMAD R24, R21, R24, R26 ;  /* 0x0000001815187224 */ /* 0x000fca00078e021a */
[----:B------:R-:W-:Y:S01]  /*11a0*/  ISETP.GT.U32.AND P1, PT, R21, R24, PT ;  /* 0x000000181500720c */ /* 0x000fe20003f24070 */
[----:B------:R-:W-:Y:S01]  /*11b0*/  FMUL R26, R19, R19 ;  /* 0x00000013131a7220 */ /* 0x000fe20000400000 */
[----:B------:R-:W-:-:S03]  /*11c0*/  LOP3.LUT R27, R18, 0x1, RZ, 0xc0, !PT ;  /* 0x00000001121b7812 */ /* 0x000fc600078ec0ff */
[----:B------:R-:W-:Y:S01]  /*11d0*/  FFMA R12, R26, R12, -0.0013887860113754868507 ;  /* 0xbab607ed1a0c7423 */ /* 0x000fe2000000000c */
[----:B------:R-:W-:-:S04]  /*11e0*/  ISETP.NE.U32.AND P0, PT, R27, 0x1, PT ;  /* 0x000000011b00780c */ /* 0x000fc80003f05070 */
[----:B--2---:R-:W-:-:S03]  /*11f0*/  FSEL R15, R13, 0.0083327032625675201416, !P0 ;  /* 0x3c0885e40d0f7808 */ /* 0x004fc60004000000 */
[----:B------:R-:W-:Y:S01]  /*1200*/  @!P1 IMAD.IADD R24, R24, 0x1, -R21 ;  /* 0x0000000118189824 */ /* 0x000fe200078e0a15 */
[----:B------:R-:W-:-:S04]  /*1210*/  FSEL R13, R12, -0.00019574658654164522886, !P0 ;  /* 0xb94d41530c0d7808 */ /* 0x000fc80004000000 */
[----:B------:R-:W-:Y:S01]  /*1220*/  ISETP.GT.U32.AND P2, PT, R21, R24, PT ;  /* 0x000000181500720c */ /* 0x000fe20003f44070 */
[----:B------:R-:W-:Y:S01]  /*1230*/  FFMA R13, R26, R13, R15 ;  /* 0x0000000d1a0d7223 */ /* 0x000fe2000000000f */
[----:B------:R-:W-:Y:S02]  /*1240*/  FSEL R15, -R20, -0.16666662693023681641, !P0 ;  /* 0xbe2aaaa8140f7808 */ /* 0x000fe40004000100 */
[----:B------:R-:W-:Y:S02]  /*1250*/  FSEL R19, R19, 1, P0 ;  /* 0x3f80000013137808 */ /* 0x000fe40000000000 */
[----:B------:R-:W-:Y:S02]  /*1260*/  ISETP.GE.AND P3, PT, R25, RZ, PT ;  /* 0x000000ff1900720c */ /* 0x000fe40003f66270 */
[----:B------:R-:W-:Y:S02]  /*1270*/  ISETP.NE.AND P0, PT, R23, RZ, PT ;  /* 0x000000ff1700720c */ /* 0x000fe40003f05270 */
[----:B------:R-:W-:Y:S01]  /*1280*/  LOP3.LUT P1, RZ, R18, 0x2, RZ, 0xc0, !PT ;  /* 0x0000000212ff7812 */ /* 0x000fe2000782c0ff */
[C---:B------:R-:W-:Y:S01]  /*1290*/  FFMA R13, R26.reuse, R13, R15 ;  /* 0x0000000d1a0d7223 */ /* 0x040fe2000000000f */
[----:B------:R-:W-:Y:S01]  /*12a0*/  FFMA R26, R26, R19, RZ ;  /* 0x000000131a1a7223 */ /* 0x000fe200000000ff */
[----:B------:R-:W-:-:S03]  /*12b0*/  @!P2 IADD3 R24, PT, PT, R24, -R21, RZ ;  /* 0x800000151818a210 */ /* 0x000fc60007ffe0ff */
[----:B------:R-:W-:-:S03]  /*12c0*/  FFMA R13, R26, R13, R19 ;  /* 0x0000000d1a0d7223 */ /* 0x000fc60000000013 */
[----:B------:R-:W-:Y:S02]  /*12d0*/  @!P3 IMAD.MOV R24, RZ, RZ, -R24 ;  /* 0x000000ffff18b224 */ /* 0x000fe400078e0a18 */
[----:B------:R-:W-:Y:S02]  /*12e0*/  @!P0 LOP3.LUT R24, RZ, R23, RZ, 0x33, !PT ;  /* 0x00000017ff188212 */ /* 0x000fe400078e33ff */
[----:B------:R-:W-:Y:S02]  /*12f0*/  @P1 FADD R13, RZ, -R13 ;  /* 0x8000000dff0d1221 */ /* 0x000fe40000000000 */
[----:B------:R-:W-:Y:S02]  /*1300*/  ISETP.NE.AND P0, PT, R24, RZ, PT ;  /* 0x000000ff1800720c */ /* 0x000fe40003f05270 */
[----:B------:R-:W-:-:S04]  /*1310*/  FFMA R11, R11, R13, R22 ;  /* 0x0000000d0b0b7223 */ /* 0x000fc80000000016 */
[----:B---3--:R-:W-:-:S04]  /*1320*/  FADD R14, R11, -R14 ;  /* 0x8000000e0b0e7221 */ /* 0x008fc80000000000 */
[----:B------:R-:W-:-:S04]  /*1330*/  FADD R3, -R14, R3 ;  /* 0x000000030e037221 */ /* 0x000fc80000000100 */
[----:B----4-:R-:W-:Y:S01]  /*1340*/  FFMA R4, R3, R16, R4 ;  /* 0x0000001003047223 */ /* 0x010fe20000000004 */
[----:B------:R-:W-:Y:S06]  /*1350*/  @P0 BRA `(.L_x_10) ;  /* 0x0000000000240947 */ /* 0x000fec0003800000 */
[----:B------:R-:W1:Y:S01]  /*1360*/  LDC R11, c[0x0][0x3cc] ;  /* 0x0000f300ff0b7b82 */ /* 0x000e620000000800 */
[----:B------:R-:W-:-:S07]  /*1370*/  UIADD3 UR6, UPT, UPT, UR6, -0x1, URZ ;  /* 0xffffffff06067890 */ /* 0x000fce000fffe0ff */
[----:B------:R-:W2:Y:S08]  /*1380*/  LDC.64 R14, c[0x0][0x390] ;  /* 0x0000e400ff0e7b82 */ /* 0x000eb00000000a00 */
[----:B------:R-:W3:Y:S01]  /*1390*/  LDC.64 R12, c[0x0][0x398] ;  /* 0x0000e600ff0c7b82 */ /* 0x000ee20000000a00 */
[----:B-1----:R-:W-:-:S04]  /*13a0*/  IMAD R11, R11, UR6, R0 ;  /* 0x000000060b0b7c24 */ /* 0x002fc8000f8e0200 */
[----:B--2---:R-:W-:-:S05]  /*13b0*/  IMAD.WIDE R14, R11, 0x4, R14 ;  /* 0x000000040b0e7825 */ /* 0x004fca00078e020e */
[----:B------:R1:W-:Y:S01]  /*13c0*/  STG.E desc[UR8][R14.64], R4 ;  /* 0x000000040e007986 */ /* 0x0003e2000c101908 */
[----:B---3--:R-:W-:-:S05]  /*13d0*/  IMAD.WIDE R12, R11, 0x4, R12 ;  /* 0x000000040b0c7825 */ /* 0x008fca00078e020c */
[----:B------:R1:W-:Y:S02]  /*13e0*/  STG.E desc[UR8][R12.64], R3 ;  /* 0x000000030c007986 */ /* 0x0003e4000c101908 */
.L_x_10:
[----:B------:R-:W-:Y:S01]  /*13f0*/  ISETP.GT.U32.AND P0, PT, R2, 0x1, PT ;  /* 0x000000010200780c */ /* 0x000fe20003f04070 */
[----:B------:R-:W-:-:S12]  /*1400*/  IMAD.MOV.U32 R2, RZ, RZ, R25 ;  /* 0x000000ffff027224 */ /* 0x000fd800078e0019 */
[----:B------:R-:W-:Y:S05]  /*1410*/  @P0 BRA `(.L_x_11) ;  /* 0xffffffec004c0947 */ /* 0x000fea000383ffff */
[----:B------:R-:W-:Y:S05]  /*1420*/  EXIT ;  /* 0x000000000000794d */ /* 0x000fea0003800000 */
.L_x_12:
[----:B------:R-:W-:-:S00]  /*1430*/  BRA `(.L_x_12) ;  /* 0xfffffffc00fc7947 */ /* 0x000fc0000383ffff */
[----:B------:R-:W-:-:S00]  /*1440*/  NOP ;  /* 0x0000000000007918 */ /* 0x000fc00000000000 */
        /* <DEDUP_REMOVED lines=11> */
.L_x_72:


//--------------------- .text.kick_drift_up_turns --------------------------
	.section	.text.kick_drift_up_turns,"ax",@progbits
	.align	128
        .global         kick_drift_up_turns
        .type           kick_drift_up_turns,@function
        .size           kick_drift_up_turns,(.L_x_73 - kick_drift_up_turns)
        .other          kick_drift_up_turns,@"STO_CUDA_ENTRY STV_DEFAULT"
kick_drift_up_turns:
.text.kick_drift_up_turns:
        /* <DEDUP_REMOVED lines=10> */
[----:B------:R-:W0:Y:S02]  /*00a0*/  LDC.64 R4, c[0x0][0x3d8] ;  /* 0x0000f600ff047b82 */ /* 0x000e240000000a00 */
[----:B0-----:R-:W-:-:S13]  /*00b0*/  ISETP.GE.AND P0, PT, R4, R5, PT ;  /* 0x000000050400720c */ /* 0x001fda0003f06270 */
[----:B------:R-:W-:Y:S05]  /*00c0*/  @P0 EXIT ;  /* 0x000000000000094d */ /* 0x000fea0003800000 */
        /* <DEDUP_REMOVED lines=8> */
.L_x_24:
[----:B-1----:R-:W2:Y:S08]  /*0150*/  LDC.64 R12, c[0x0][0x3a0] ;  /* 0x0000e800ff0c7b82 */ /* 0x002eb00000000a00 */
[----:B------:R-:W3:Y:S08]  /*0160*/  LDC.64 R16, c[0x0][0x3b8] ;  /* 0x0000ee00ff107b82 */ /* 0x000ef00000000a00 */
[----:B------:R-:W4:Y:S01]  /*0170*/  LDC.64 R14, c[0x0][0x3a8] ;  /* 0x0000ea00ff0e7b82 */ /* 0x000f220000000a00 */
[----:B--2---:R-:W-:-:S06]  /*0180*/  IMAD.WIDE R12, R2, 0x4, R12 ;  /* 0x00000004020c7825 */ /* 0x004fcc00078e020c */
[----:B------:R-:W2:Y:S01]  /*0190*/  LDG.E.CONSTANT R13, desc[UR8][R12.64] ;  /* 0x000000080c0d7981 */ /* 0x000ea2000c1e9900 */
[----:B---3--:R-:W-:-:S06]  /*01a0*/  IMAD.WIDE R16, R2, 0x4, R16 ;  /* 0x0000000402107825 */ /* 0x008fcc00078e0210 */
[----:B------:R-:W3:Y:S01]  /*01b0*/  LDG.E.CONSTANT R17, desc[UR8][R16.64+0x4] ;  /* 0x0000040810117981 */ /* 0x000ee2000c1e9900 */
[----:B----4-:R-:W-:-:S05]  /*01c0*/  IMAD.WIDE R14, R2, 0x4, R14 ;  /* 0x00000004020e7825 */ /* 0x010fca00078e020e */
[----:B-----5:R4:W5:Y:S01]  /*01d0*/  LDG.E.CONSTANT R22, desc[UR8][R14.64+0x4] ;  /* 0x000004080e167981 */ /* 0x020962000c1e9900 */
[----:B------:R-:W-:Y:S01]  /*01e0*/  BSSY.RECONVERGENT B0, `(.L_x_13) ;  /* 0x000006a000007945 */ /* 0x000fe20003800200 */
[----:B--2---:R-:W-:-:S04]  /*01f0*/  FFMA R4, R13, -R3, R4 ;  /* 0x800000030d047223 */ /* 0x004fc80000000004 */
[----:B---3--:R-:W-:-:S04]  /*0200*/  FADD R19, R4, R17 ;  /* 0x0000001104137221 */ /* 0x008fc80000000000 */
[----:B------:R-:W-:-:S06]  /*0210*/  FMUL R18, R19, 0.63661974668502807617 ;  /* 0x3f22f98313127820 */ /* 0x000fcc0000400000 */
[----:B------:R-:W2:Y:S01]  /*0220*/  F2I.NTZ R18, R18 ;  /* 0x0000001200127305 */ /* 0x000ea20000203100 */
[----:B------:R-:W-:Y:S02]  /*0230*/  FSETP.GE.AND P0, PT, |R19|, 105615, PT ;  /* 0x47ce47801300780b */ /* 0x000fe40003f06200 */
[----:B--2---:R-:W-:-:S05]  /*0240*/  I2FP.F32.S32 R20, R18 ;  /* 0x0000001200147245 */ /* 0x004fca0000201400 */
[----:B------:R-:W-:-:S04]  /*0250*/  FFMA R11, R20, -1.5707962512969970703, R19 ;  /* 0xbfc90fda140b7823 */ /* 0x000fc80000000013 */
[----:B------:R-:W-:-:S04]  /*0260*/  FFMA R11, R20, -7.5497894158615963534e-08, R11 ;  /* 0xb3a22168140b7823 */ /* 0x000fc8000000000b */
[----:B------:R-:W-:Y:S01]  /*0270*/  FFMA R23, R20, -5.3903029534742383927e-15, R11 ;  /* 0xa7c234c514177823 */ /* 0x000fe2000000000b */
[----:B----4-:R-:W-:Y:S06]  /*0280*/  @!P0 BRA `(.L_x_14) ;  /* 0x00000004007c8947 */ /* 0x010fec0003800000 */
        /* <DEDUP_REMOVED lines=11> */
.L_x_15:
        /* <DEDUP_REMOVED lines=44> */
[----:B------:R-:W-:Y:S02]  /*0600*/  @P1 IMAD.MOV.U32 R13, RZ, RZ, R7 ;  /* 0x000000ffff0d1224 */ /* 0x000fe400078e0007 */
[--C-:B------:R-:W-:Y:S01]  /*0610*/  @P1 IMAD.MOV.U32 R16, RZ, RZ, R8.reuse ;  /* 0x000000ffff101224 */ /* 0x100fe200078e0008 */
[----:B------:R-:W-:Y:S01]  /*0620*/  @P0 MOV R16, R9 ;  /* 0x0000000900100202 */ /* 0x000fe20000000f00 */
[----:B------:R-:W-:-:S02]  /*0630*/  @P0 IMAD.MOV.U32 R13, RZ, RZ, R8 ;  /* 0x000000ffff0d0224 */ /* 0x000fc400078e0008 */
[----:B------:R-:W-:Y:S02]  /*0640*/  @P3 IMAD.MOV.U32 R13, RZ, RZ, R9 ;  /* 0x000000ffff0d3224 */ /* 0x000fe400078e0009 */
[--C-:B------:R-:W-:Y:S02]  /*0650*/  @P3 IMAD.MOV.U32 R16, RZ, RZ, R10.reuse ;  /* 0x000000ffff103224 */ /* 0x100fe400078e000a */
[----:B------:R-:W-:Y:S01]  /*0660*/  @P5 IMAD.MOV.U32 R13, RZ, RZ, R10 ;  /* 0x000000ffff0d5224 */ /* 0x000fe200078e000a */
[----:B------:R-:W-:Y:S01]  /*0670*/  @P4 MOV R13, R11 ;  /* 0x0000000b000d4202 */ /* 0x000fe20000000f00 */
[----:B------:R-:W-:Y:S01]  /*0680*/  @P5 IMAD.MOV.U32 R16, RZ, RZ, R11 ;  /* 0x000000ffff105224 */ /* 0x000fe200078e000b */
[----:B------:R-:W-:Y:S06]  /*0690*/  @!P6 BRA `(.L_x_17) ;  /* 0x00000000002ce947 */ /* 0x000fec0003800000 */
[----:B------:R-:W-:Y:S01]  /*06a0*/  @P2 IMAD.MOV.U32 R14, RZ, RZ, R5 ;  /* 0x000000ffff0e2224 */ /* 0x000fe200078e0005 */
[----:B------:R-:W-:Y:S01]  /*06b0*/  LOP3.LUT R12, R12, 0x1f, RZ, 0xc0, !PT ;  /* 0x0000001f0c0c7812 */ /* 0x000fe200078ec0ff */
[----:B------:R-:W-:Y:S02]  /*06c0*/  @P1 IMAD.MOV.U32 R14, RZ, RZ, R6 ;  /* 0x000000ffff0e1224 */ /* 0x000fe400078e0006 */
        /* <DEDUP_REMOVED lines=8> */
.L_x_17:
[----:B-1----:R-:W-:Y:S05]  /*0750*/  BSYNC.RECONVERGENT B1 ;  /* 0x0000000000017941 */ /* 0x002fea0003800200 */
.L_x_16:
[C---:B------:R-:W-:Y:S01]  /*0760*/  SHF.L.W.U32.HI R18, R13.reuse, 0x2, R16 ;  /* 0x000000020d127819 */ /* 0x040fe20000010e10 */
        /* <DEDUP_REMOVED lines=17> */
.L_x_14:
[----:B-1----:R-:W-:Y:S05]  /*0880*/  BSYNC.RECONVERGENT B0 ;  /* 0x0000000000007941 */ /* 0x002fea0003800200 */
.L_x_13:
[----:B------:R-:W1:Y:S01]  /*0890*/  LDC.64 R12, c[0x0][0x3c0] ;  /* 0x0000f000ff0c7b82 */ /* 0x000e620000000a00 */
[----:B------:R-:W2:Y:S01]  /*08a0*/  LDCU UR4, c[0x0][0x3c8] ;  /* 0x00007900ff0477ac */ /* 0x000ea20008000800 */
[----:B-1----:R-:W-:-:S06]  /*08b0*/  IMAD.WIDE R14, R2, 0x4, R12 ;  /* 0x00000004020e7825 */ /* 0x002fcc00078e020c */
[----:B------:R-:W1:Y:S01]  /*08c0*/  LDC.64 R12, c[0x0][0x3b0] ;  /* 0x0000ec00ff0c7b82 */ /* 0x000e620000000a00 */
[----:B------:R-:W3:Y:S01]  /*08d0*/  LDG.E.CONSTANT R14, desc[UR8][R14.64+0x4] ;  /* 0x000004080e0e7981 */ /* 0x000ee2000c1e9900 */
[----:B------:R-:W-:Y:S01]  /*08e0*/  FMUL R25, R23, R23 ;  /* 0x0000001717197220 */ /* 0x000fe20000400000 */
[----:B-1----:R-:W-:Y:S01]  /*08f0*/  IMAD.WIDE R16, R2, 0x4, R12 ;  /* 0x0000000402107825 */ /* 0x002fe200078e020c */
[----:B------:R-:W-:-:S03]  /*0900*/  LOP3.LUT R13, R18, 0x1, RZ, 0xc0, !PT ;  /* 0x00000001120d7812 */ /* 0x000fc600078ec0ff */
[----:B------:R-:W-:Y:S01]  /*0910*/  IMAD.MOV.U32 R12, RZ, RZ, 0x37cbac00 ;  /* 0x37cbac00ff0c7424 */ /* 0x000fe200078e00ff */
[----:B------:R-:W-:Y:S01]  /*0920*/  ISETP.NE.U32.AND P0, PT, R13, 0x1, PT ;  /* 0x000000010d00780c */ /* 0x000fe20003f05070 */
[----:B------:R-:W-:Y:S01]  /*0930*/  IMAD.MOV.U32 R13, RZ, RZ, 0x3d2aaabb ;  /* 0x3d2aaabbff0d7424 */ /* 0x000fe200078e00ff */
[----:B------:R1:W5:Y:S01]  /*0940*/  LDG.E.CONSTANT R11, desc[UR8][R16.64+0x4] ;  /* 0x00000408100b7981 */ /* 0x000362000c1e9900 */
[----:B------:R-:W-:Y:S01]  /*0950*/  FFMA R20, R25, R12, -0.0013887860113754868507 ;  /* 0xbab607ed19147423 */ /* 0x000fe2000000000c */
[----:B------:R-:W-:Y:S02]  /*0960*/  BSSY.RECONVERGENT B0, `(.L_x_18) ;  /* 0x0000072000007945 */ /* 0x000fe40003800200 */
[----:B-1----:R-:W-:Y:S01]  /*0970*/  FSEL R16, R13, 0.0083327032625675201416, !P0 ;  /* 0x3c0885e40d107808 */ /* 0x002fe20004000000 */
[----:B---3--:R-:W-:Y:S01]  /*0980*/  FADD R21, R19, -R14 ;  /* 0x8000000e13157221 */ /* 0x008fe20000000000 */
[----:B------:R-:W-:Y:S01]  /*0990*/  FSEL R14, R20, -0.00019574658654164522886, !P0 ;  /* 0xb94d4153140e7808 */ /* 0x000fe20004000000 */
[----:B------:R-:W-:-:S02]  /*09a0*/  IMAD.MOV.U32 R20, RZ, RZ, 0x3effffff ;  /* 0x3effffffff147424 */ /* 0x000fc400078e00ff */
[----:B--2---:R-:W-:Y:S02]  /*09b0*/  FMUL R21, R21, UR4 ;  /* 0x0000000415157c20 */ /* 0x004fe40008400000 */
[----:B------:R-:W-:Y:S01]  /*09c0*/  FFMA R16, R25, R14, R16 ;  /* 0x0000000e19107223 */ /* 0x000fe20000000010 */
[----:B------:R-:W-:Y:S01]  /*09d0*/  FSEL R24, -R20, -0.16666662693023681641, !P0 ;  /* 0xbe2aaaa814187808 */ /* 0x000fe20004000100 */
[----:B------:R-:W-:Y:S01]  /*09e0*/  FMUL R19, R21, 0.63661974668502807617 ;  /* 0x3f22f98315137820 */ /* 0x000fe20000400000 */
[----:B------:R-:W-:Y:S02]  /*09f0*/  FSEL R14, R23, 1, P0 ;  /* 0x3f800000170e7808 */ /* 0x000fe40000000000 */
[----:B------:R-:W-:Y:S01]  /*0a00*/  LOP3.LUT P0, RZ, R18, 0x2, RZ, 0xc0, !PT ;  /* 0x0000000212ff7812 */ /* 0x000fe2000780c0ff */
[----:B------:R-:W-:Y:S01]  /*0a10*/  FFMA R16, R25, R16, R24 ;  /* 0x0000001019107223 */ /* 0x000fe20000000018 */
[----:B------:R-:W-:Y:S01]  /*0a20*/  FSETP.GE.AND P1, PT, |R21|, 105615, PT ;  /* 0x47ce47801500780b */ /* 0x000fe20003f26200 */
[----:B------:R-:W1:Y:S01]  /*0a30*/  F2I.NTZ R19, R19 ;  /* 0x0000001300137305 */ /* 0x000e620000203100 */
[----:B------:R-:W-:-:S04]  /*0a40*/  FFMA R25, R25, R14, RZ ;  /* 0x0000000e19197223 */ /* 0x000fc800000000ff */
[----:B------:R-:W-:-:S05]  /*0a50*/  FFMA R25, R25, R16, R14 ;  /* 0x0000001019197223 */ /* 0x000fca000000000e */
[----:B------:R-:W-:-:S04]  /*0a60*/  @P0 FADD R25, RZ, -R25 ;  /* 0x80000019ff190221 */ /* 0x000fc80000000000 */
[----:B-----5:R-:W-:Y:S01]  /*0a70*/  FMUL R22, R22, R25 ;  /* 0x0000001916167220 */ /* 0x020fe20000400000 */
        /* <DEDUP_REMOVED lines=15> */
.L_x_20:
        /* <DEDUP_REMOVED lines=62> */
.L_x_22:
[----:B------:R-:W-:Y:S05]  /*0f50*/  BSYNC.RECONVERGENT B1 ;  /* 0x0000000000017941 */ /* 0x000fea0003800200 */
.L_x_21:
        /* <DEDUP_REMOVED lines=18> */
.L_x_19:
[----:B------:R-:W-:Y:S05]  /*1080*/  BSYNC.RECONVERGENT B0 ;  /* 0x0000000000007941 */ /* 0x000fea0003800200 */
.L_x_18:
[----:B------:R-:W1:Y:S08]  /*1090*/  LDC.64 R14, c[0x0][0x3d0] ;  /* 0x0000f400ff0e7b82 */ /* 0x000e700000000a00 */
[----:B------:R-:W2:Y:S01]  /*10a0*/  LDC R21, c[0x0][0x3e0] ;  /* 0x0000f800ff157b82 */ /* 0x000ea20000000800 */
[----:B-1----:R-:W-:-:S06]  /*10b0*/  IMAD.WIDE R14, R2, 0x4, R14 ;  /* 0x00000004020e7825 */ /* 0x002fcc00078e020e */
[----:B------:R1:W3:Y:S01]  /*10c0*/  LDG.E.CONSTANT R14, desc[UR8][R14.64+0x4] ;  /* 0x000004080e0e7981 */ /* 0x0002e2000c1e9900 */
[----:B------:R-:W-:Y:S02]  /*10d0*/  IADD3 R2, PT, PT, R2, 0x1, RZ ;  /* 0x0000000102027810 */ /* 0x000fe40007ffe0ff */
[----:B--2---:R-:W-:Y:S02]  /*10e0*/  IABS R23, R21 ;  /* 0x0000001500177213 */ /* 0x004fe40000000000 */
[----:B------:R-:W-:Y:S02]  /*10f0*/  ISETP.GE.AND P3, PT, R2, RZ, PT ;  /* 0x000000ff0200720c */ /* 0x000fe40003f66270 */
[----:B------:R-:W2:Y:S08]  /*1100*/  I2F.RP R24, R23 ;  /* 0x0000001700187306 */ /* 0x000eb00000209400 */
[----:B--2---:R-:W2:Y:S02]  /*1110*/  MUFU.RCP R24, R24 ;  /* 0x0000001800187308 */ /* 0x004ea40000001000 */
[----:B--2---:R-:W-:-:S06]  /*1120*/  VIADD R16, R24, 0xffffffe ;  /* 0x0ffffffe18107836 */ /* 0x004fcc0000000000 */
[----:B------:R2:W4:Y:S02]  /*1130*/  F2I.FTZ.U32.TRUNC.NTZ R17, R16 ;  /* 0x0000001000117305 */ /* 0x000524000021f000 */
[----:B--2---:R-:W-:Y:S02]  /*1140*/  IMAD.MOV.U32 R16, RZ, RZ, RZ ;  /* 0x000000ffff107224 */ /* 0x004fe400078e00ff */
[----:B----4-:R-:W-:-:S04]  /*1150*/  IMAD.MOV R26, RZ, RZ, -R17 ;  /* 0x000000ffff1a7224 */ /* 0x010fc800078e0a11 */
[----:B-1----:R-:W-:Y:S01]  /*1160*/  IMAD R15, R26, R23, RZ ;  /* 0x000000171a0f7224 */ /* 0x002fe200078e02ff */
[----:B------:R-:W-:-:S03]  /*1170*/  IABS R26, R2 ;  /* 0x00000002001a7213 */ /* 0x000fc60000000000 */
[----:B------:R-:W-:-:S04]  /*1180*/  IMAD.HI.U32 R17, R17, R15, R16 ;  /* 0x0000000f11117227 */ /* 0x000fc800078e0010 */
[----:B------:R-:W-:-:S04]  /*1190*/  FMUL R15, R18, R18 ;  /* 0x00000012120f7220 */ /* 0x000fc80000400000 */
[----:B------:R-:W-:Y:S01]  /*11a0*/  FFMA R12, R15, R12, -0.0013887860113754868507 ;  /* 0xbab607ed0f0c7423 */ /* 0x000fe2000000000c */
[----:B------:R-:W-:-:S04]  /*11b0*/  IMAD.HI.U32 R17, R17, R26, RZ ;  /* 0x0000001a11117227 */ /* 0x000fc800078e00ff */
[----:B------:R-:W-:-:S04]  /*11c0*/  IMAD.MOV R17, RZ, RZ, -R17 ;  /* 0x000000ffff117224 */ /* 0x000fc800078e0a11 */
[----:B------:R-:W-:Y:S01]  /*11d0*/  IMAD R16, R23, R17, R26 ;  /* 0x0000001117107224 */ /* 0x000fe200078e021a */
[----:B------:R-:W-:-:S04]  /*11e0*/  LOP3.LUT R17, R19, 0x1, RZ, 0xc0, !PT ;  /* 0x0000000113117812 */ /* 0x000fc800078ec0ff */
[----:B------:R-:W-:Y:S02]  /*11f0*/  ISETP.GT.U32.AND P1, PT, R23, R16, PT ;  /* 0x000000101700720c */ /* 0x000fe40003f24070 */
[----:B------:R-:W-:-:S04]  /*1200*/  ISETP.NE.U32.AND P0, PT, R17, 0x1, PT ;  /* 0x000000011100780c */ /* 0x000fc80003f05070 */
[----:B------:R-:W-:Y:S02]  /*1210*/  FSEL R24, R13, 0.0083327032625675201416, !P0 ;  /* 0x3c0885e40d187808 */ /* 0x000fe40004000000 */
[----:B------:R-:W-:Y:S02]  /*1220*/  FSEL R12, R12, -0.00019574658654164522886, !P0 ;  /* 0xb94d41530c0c7808 */ /* 0x000fe40004000000 */
[----:B------:R-:W-:-:S03]  /*1230*/  FSEL R20, -R20, -0.16666662693023681641, !P0 ;  /* 0xbe2aaaa814147808 */ /* 0x000fc60004000100 */
[----:B------:R-:W-:Y:S02]  /*1240*/  @!P1 IMAD.IADD R16, R16, 0x1, -R23 ;  /* 0x0000000110109824 */ /* 0x000fe400078e0a17 */
[----:B------:R-:W-:Y:S01]  /*1250*/  FFMA R24, R15, R12, R24 ;  /* 0x0000000c0f187223 */ /* 0x000fe20000000018 */
[----:B------:R-:W-:Y:S02]  /*1260*/  FSEL R12, R18, 1, P0 ;  /* 0x3f800000120c7808 */ /* 0x000fe40000000000 */
[----:B------:R-:W-:Y:S01]  /*1270*/  ISETP.NE.AND P0, PT, R21, RZ, PT ;  /* 0x000000ff1500720c */ /* 0x000fe20003f05270 */
[----:B------:R-:W-:Y:S01]  /*1280*/  FFMA R20, R15, R24, R20 ;  /* 0x000000180f147223 */ /* 0x000fe20000000014 */
[----:B------:R-:W-:Y:S01]  /*1290*/  ISETP.GT.U32.AND P2, PT, R23, R16, PT ;  /* 0x000000101700720c */ /* 0x000fe20003f44070 */
[----:B------:R-:W-:Y:S01]  /*12a0*/  FFMA R15, R15, R12, RZ ;  /* 0x0000000c0f0f7223 */ /* 0x000fe200000000ff */
[----:B------:R-:W-:-:S03]  /*12b0*/  LOP3.LUT P1, RZ, R19, 0x2, RZ, 0xc0, !PT ;  /* 0x0000000213ff7812 */ /* 0x000fc6000782c0ff */
[----:B------:R-:W-:-:S08]  /*12c0*/  FFMA R12, R15, R20, R12 ;  /* 0x000000140f0c7223 */ /* 0x000fd0000000000c */
[----:B------:R-:W-:Y:S02]  /*12d0*/  @!P2 IADD3 R16, PT, PT, R16, -R23, RZ ;  /* 0x800000171010a210 */ /* 0x000fe40007ffe0ff */
[----:B------:R-:W-:-:S03]  /*12e0*/  @P1 FADD R12, RZ, -R12 ;  /* 0x8000000cff0c1221 */ /* 0x000fc60000000000 */
[----:B------:R-:W-:Y:S01]  /*12f0*/  @!P3 IMAD.MOV R16, RZ, RZ, -R16 ;  /* 0x000000ffff10b224 */ /* 0x000fe200078e0a10 */
[----:B------:R-:W-:Y:S01]  /*1300*/  @!P0 LOP3.LUT R16, RZ, R21, RZ, 0x33, !PT ;  /* 0x00000015ff108212 */ /* 0x000fe200078e33ff */
[----:B------:R-:W-:-:S03]  /*1310*/  FFMA R11, R11, R12, R22 ;  /* 0x0000000c0b0b7223 */ /* 0x000fc60000000016 */
[----:B------:R-:W-:Y:S01]  /*1320*/  ISETP.NE.AND P0, PT, R16, RZ, PT ;  /* 0x000000ff1000720c */ /* 0x000fe20003f05270 */
[----:B---3--:R-:W-:-:S04]  /*1330*/  FADD R14, R11, -R14 ;  /* 0x8000000e0b0e7221 */ /* 0x008fc80000000000 */
[----:B------:R-:W-:-:S08]  /*1340*/  FADD R3, R14, R3 ;  /* 0x000000030e037221 */ /* 0x000fd00000000000 */
[----:B------:R-:W-:Y:S05]  /*1350*/  @P0 BRA `(.L_x_23) ;  /* 0x0000000000280947 */ /* 0x000fea0003800000 */
[----:B------:R-:W1:Y:S01]  /*1360*/  LDCU UR4, c[0x0][0x3cc] ;  /* 0x00007980ff0477ac */ /* 0x000e620008000800 */
[----:B------:R-:W2:Y:S08]  /*1370*/  LDC.64 R12, c[0x0][0x390] ;  /* 0x0000e400ff0c7b82 */ /* 0x000eb00000000a00 */
[----:B------:R-:W3:Y:S01]  /*1380*/  LDC.64 R14, c[0x0][0x398] ;  /* 0x0000e600ff0e7b82 */ /* 0x000ee20000000a00 */
[----:B-1----:R-:W-:-:S02]  /*1390*/  UIMAD UR4, UR6, UR4, UR4 ;  /* 0x00000004060472a4 */ /* 0x002fc4000f8e0204 */
[----:B------:R-:W-:-:S04]  /*13a0*/  UIADD3 UR6, UPT, UPT, UR6, 0x1, URZ ;  /* 0x0000000106067890 */ /* 0x000fc8000fffe0ff */
[----:B------:R-:W-:-:S04]  /*13b0*/  VIADD R11, R0, UR4 ;  /* 0x00000004000b7c36 */ /* 0x000fc80008000000 */
[----:B--2---:R-:W-:-:S04]  /*13c0*/  IMAD.WIDE R12, R11, 0x4, R12 ;  /* 0x000000040b0c7825 */ /* 0x004fc800078e020c */
[----:B---3--:R-:W-:Y:S01]  /*13d0*/  IMAD.WIDE R14, R11, 0x4, R14 ;  /* 0x000000040b0e7825 */ /* 0x008fe200078e020e */
[----:B------:R1:W-:Y:S04]  /*13e0*/  STG.E desc[UR8][R12.64], R4 ;  /* 0x000000040c007986 */ /* 0x0003e8000c101908 */
[----:B------:R1:W-:Y:S02]  /*13f0*/  STG.E desc[UR8][R14.64], R3 ;  /* 0x000000030e007986 */ /* 0x0003e4000c101908 */
.L_x_23:
[----:B------:R-:W2:Y:S02]  /*1400*/  LDCU UR4, c[0x0][0x3dc] ;  /* 0x00007b80ff0477ac */ /* 0x000ea40008000800 */
[----:B--2---:R-:W-:-:S13]  /*1410*/  ISETP.NE.AND P0, PT, R2, UR4, PT ;  /* 0x0000000402007c0c */ /* 0x004fda000bf05270 */
[----:B------:R-:W-:Y:S05]  /*1420*/  @P0 BRA `(.L_x_24) ;  /* 0xffffffec00480947 */ /* 0x000fea000383ffff */
[----:B------:R-:W-:Y:S05]  /*1430*/  EXIT ;  /* 0x000000000000794d */ /* 0x000fea0003800000 */
.L_x_25:
        /* <DEDUP_REMOVED lines=12> */
.L_x_73:


//--------------------- .text.kick_drift_down_simultaneously --------------------------
	.section	.text.kick_drift_down_simultaneously,"ax",@progbits
	.align	128
        .global         kick_drift_down_simultaneously
        .type           kick_drift_down_simultaneously,@function
        .size           kick_drift_down_simultaneously,(.L_x_74 - kick_drift_down_simultaneously)
        .other          kick_drift_down_simultaneously,@"STO_CUDA_ENTRY STV_DEFAULT"
kick_drift_down_simultaneously:
.text.kick_drift_down_simultaneously:
[----:B------:R-:W-:Y:S01]  /*0000*/  LDC R1, c[0x0][0x37c] ;  /* 0x0000df00ff017b82 */ /* 0x000fe20000000800 */
[----:B------:R-:W0:Y:S01]  /*0010*/  S2R R5, SR_TID.X ;  /* 0x0000000000057919 */ /* 0x000e220000002100 */
[----:B------:R-:W0:Y:S01]  /*0020*/  LDCU UR4, c[0x0][0x360] ;  /* 0x00006c00ff0477ac */ /* 0x000e220008000800 */
[----:B------:R-:W0:Y:S01]  /*0030*/  S2R R0, SR_CTAID.X ;  /* 0x0000000000007919 */ /* 0x000e220000002500 */
[----:B------:R-:W1:Y:S01]  /*0040*/  LDCU UR5, c[0x0][0x3a8] ;  /* 0x00007500ff0577ac */ /* 0x000e620008000800 */
[----:B0-----:R-:W-:-:S05]  /*0050*/  IMAD R5, R0, UR4, R5 ;  /* 0x0000000400057c24 */ /* 0x001fca000f8e0205 */
[----:B-1----:R-:W-:-:S13]  /*0060*/  ISETP.GE.AND P0, PT, R5, UR5, PT ;  /* 0x0000000505007c0c */ /* 0x002fda000bf06270 */
[----:B------:R-:W-:Y:S05]  /*0070*/  @P0 EXIT ;  /* 0x000000000000094d */ /* 0x000fea0003800000 */
[----:B------:R-:W0:Y:S01]  /*0080*/  LDC.64 R2, c[0x0][0x380] ;  /* 0x0000e000ff027b82 */ /* 0x000e220000000a00 */
[----:B------:R-:W1:Y:S01]  /*0090*/  LDCU.64 UR6, c[0x0][0x358] ;  /* 0x00006b00ff0677ac */ /* 0x000e620008000a00 */
[----:B------:R-:W2:Y:S01]  /*00a0*/  LDCU UR4, c[0x0][0x39c] ;  /* 0x00007380ff0477ac */ /* 0x000ea20008000800 */
[----:B0-----:R-:W-:-:S05]  /*00b0*/  IMAD.WIDE R2, R5, 0x4, R2 ;  /* 0x0000000405027825 */ /* 0x001fca00078e0202 */
[----:B-1----:R-:W2:Y:S01]  /*00c0*/  LDG.E R4, desc[UR6][R2.64] ;  /* 0x0000000602047981 */ /* 0x002ea2000c1e1900 */
[----:B------:R-:W-:Y:S01]  /*00d0*/  BSSY.RECONVERGENT B0, `(.L_x_26) ;  /* 0x000006a000007945 */ /* 0x000fe20003800200 */
[----:B--2---:R-:W-:-:S04]  /*00e0*/  FADD R0, R4, UR4 ;  /* 0x0000000404007e21 */ /* 0x004fc80008000000 */
[C---:B------:R-:W-:Y:S01]  /*00f0*/  FMUL R6, R0.reuse, 0.63661974668502807617 ;  /* 0x3f22f98300067820 */ /* 0x040fe20000400000 */
[----:B------:R-:W-:-:S05]  /*0100*/  FSETP.GE.AND P0, PT, |R0|, 105615, PT ;  /* 0x47ce47800000780b */ /* 0x000fca0003f06200 */
[----:B------:R-:W0:Y:S02]  /*0110*/  F2I.NTZ R6, R6 ;  /* 0x0000000600067305 */ /* 0x000e240000203100 */
[----:B0-----:R-:W-:-:S05]  /*0120*/  I2FP.F32.S32 R7, R6 ;  /* 0x0000000600077245 */ /* 0x001fca0000201400 */
[----:B------:R-:W-:-:S04]  /*0130*/  FFMA R8, R7, -1.5707962512969970703, R0 ;  /* 0xbfc90fda07087823 */ /* 0x000fc80000000000 */
[----:B------:R-:W-:-:S04]  /*0140*/  FFMA R8, R7, -7.5497894158615963534e-08, R8 ;  /* 0xb3a2216807087823 */ /* 0x000fc80000000008 */
[----:B------:R-:W-:Y:S01]  /*0150*/  FFMA R15, R7, -5.3903029534742383927e-15, R8 ;  /* 0xa7c234c5070f7823 */ /* 0x000fe20000000008 */
[----:B------:R-:W-:Y:S06]  /*0160*/  @!P0 BRA `(.L_x_27) ;  /* 0x0000000400808947 */ /* 0x000fec0003800000 */
[----:B------:R-:W-:-:S13]  /*0170*/  FSETP.NEU.AND P0, PT, |R0|, +INF , PT ;  /* 0x7f8000000000780b */ /* 0x000fda0003f0d200 */
[----:B------:R-:W-:Y:S01]  /*0180*/  @!P0 FMUL R15, RZ, R0 ;  /* 0x00000000ff0f8220 */ /* 0x000fe20000400000 */
[----:B------:R-:W-:Y:S01]  /*0190*/  @!P0 IMAD.MOV.U32 R6, RZ, RZ, RZ ;  /* 0x000000ffff068224 */ /* 0x000fe200078e00ff */
[----:B------:R-:W-:Y:S06]  /*01a0*/  @!P0 BRA `(.L_x_27) ;  /* 0x0000000400708947 */ /* 0x000fec0003800000 */
[----:B------:R-:W-:Y:S01]  /*01b0*/  IMAD.SHL.U32 R7, R0, 0x100, RZ ;  /* 0x0000010000077824 */ /* 0x000fe200078e00ff */
[----:B------:R-:W0:Y:S01]  /*01c0*/  LDCU.64 UR8, c[0x4][URZ] ;  /* 0x01000000ff0877ac */ /* 0x000e220008000a00 */
[----:B------:R-:W-:Y:S02]  /*01d0*/  IMAD.MOV.U32 R6, RZ, RZ, RZ ;  /* 0x000000ffff067224 */ /* 0x000fe400078e00ff */
[----:B------:R-:W-:Y:S01]  /*01e0*/  IMAD.MOV.U32 R11, RZ, RZ, RZ ;  /* 0x000000ffff0b7224 */ /* 0x000fe200078e00ff */
[----:B------:R-:W-:Y:S01]  /*01f0*/  LOP3.LUT R7, R7, 0x80000000, RZ, 0xfc, !PT ;  /* 0x8000000007077812 */ /* 0x000fe200078efcff */
[----:B------:R-:W-:Y:S01]  /*0200*/  UMOV UR5, URZ ;  /* 0x000000ff00057c82 */ /* 0x000fe20008000000 */
[----:B------:R-:W-:-:S05]  /*0210*/  UMOV UR4, URZ ;  /* 0x000000ff00047c82 */ /* 0x000fca0008000000 */
.L_x_28:
[----:B0-----:R-:W-:Y:S01]  /*0220*/  IMAD.U32 R12, RZ, RZ, UR8 ;  /* 0x00000008ff0c7e24 */ /* 0x001fe2000f8e00ff */
[----:B------:R-:W-:-:S05]  /*0230*/  MOV R13, UR9 ;  /* 0x00000009000d7c02 */ /* 0x000fca0008000f00 */
        /* <DEDUP_REMOVED lines=15> */
[--C-:B------:R-:W-:Y:S02]  /*0330*/  @P0 IMAD.MOV.U32 R10, RZ, RZ, R8.reuse ;  /* 0x000000ffff0a0224 */ /* 0x100fe400078e0008 */
        /* <DEDUP_REMOVED lines=9> */
[----:B------:R-:W-:-:S03]  /*03d0*/  LOP3.LUT P6, RZ, R7, 0x1f, RZ, 0xc0, !PT ;  /* 0x0000001f07ff7812 */ /* 0x000fc600078cc0ff */
[----:B------:R-:W-:-:S05]  /*03e0*/  VIADD R8, R8, 0xffffff80 ;  /* 0xffffff8008087836 */ /* 0x000fca0000000000 */
        /* <DEDUP_REMOVED lines=12> */
[--C-:B------:R-:W-:Y:S01]  /*04b0*/  @P2 IMAD.MOV.U32 R8, RZ, RZ, R19.reuse ;  /* 0x000000ffff082224 */ /* 0x100fe200078e0013 */
[----:B------:R-:W-:Y:S01]  /*04c0*/  ISETP.EQ.AND P4, PT, R11, 0x4, PT ;  /* 0x000000040b00780c */ /* 0x000fe20003f82270 */
[----:B------:R-:W-:Y:S02]  /*04d0*/  @P1 IMAD.MOV.U32 R8, RZ, RZ, R20 ;  /* 0x000000ffff081224 */ /* 0x000fe400078e0014 */
[----:B------:R-:W-:Y:S01]  /*04e0*/  @P0 MOV R8, R21 ;  /* 0x0000001500080202 */ /* 0x000fe20000000f00 */
[----:B------:R-:W-:Y:S02]  /*04f0*/  @P2 IMAD.MOV.U32 R9, RZ, RZ, R18 ;  /* 0x000000ffff092224 */ /* 0x000fe400078e0012 */
[----:B------:R-:W-:-:S02]  /*0500*/  @P1 IMAD.MOV.U32 R9, RZ, RZ, R19 ;  /* 0x000000ffff091224 */ /* 0x000fc400078e0013 */
[----:B------:R-:W-:Y:S02]  /*0510*/  @P0 IMAD.MOV.U32 R9, RZ, RZ, R20 ;  /* 0x000000ffff090224 */ /* 0x000fe400078e0014 */
[----:B------:R-:W-:Y:S02]  /*0520*/  @P3 IMAD.MOV.U32 R8, RZ, RZ, R16 ;  /* 0x000000ffff083224 */ /* 0x000fe400078e0010 */
[----:B------:R-:W-:Y:S02]  /*0530*/  @P5 IMAD.MOV.U32 R8, RZ, RZ, R6 ;  /* 0x000000ffff085224 */ /* 0x000fe400078e0006 */
[----:B------:R-:W-:Y:S02]  /*0540*/  @P3 IMAD.MOV.U32 R9, RZ, RZ, R21 ;  /* 0x000000ffff093224 */ /* 0x000fe400078e0015 */
[----:B------:R-:W-:Y:S01]  /*0550*/  @P5 IMAD.MOV.U32 R9, RZ, RZ, R16 ;  /* 0x000000ffff095224 */ /* 0x000fe200078e0010 */
[----:B------:R-:W-:Y:S01]  /*0560*/  @P4 MOV R9, R6 ;  /* 0x0000000600094202 */ /* 0x000fe20000000f00 */
[----:B------:R-:W-:Y:S01]  /*0570*/  IMAD.MOV.U32 R14, RZ, RZ, R8 ;  /* 0x000000ffff0e7224 */ /* 0x000fe200078e0008 */
[----:B------:R-:W-:Y:S06]  /*0580*/  @!P6 BRA `(.L_x_30) ;  /* 0x00000000002ce947 */ /* 0x000fec0003800000 */
[----:B------:R-:W-:Y:S01]  /*0590*/  @P2 IMAD.MOV.U32 R8, RZ, RZ, R10 ;  /* 0x000000ffff082224 */ /* 0x000fe200078e000a */
[----:B------:R-:W-:Y:S01]  /*05a0*/  LOP3.LUT R7, R7, 0x1f, RZ, 0xc0, !PT ;  /* 0x0000001f07077812 */ /* 0x000fe200078ec0ff */
[----:B------:R-:W-:Y:S02]  /*05b0*/  @P1 IMAD.MOV.U32 R8, RZ, RZ, R18 ;  /* 0x000000ffff081224 */ /* 0x000fe400078e0012 */
[----:B------:R-:W-:Y:S01]  /*05c0*/  @P0 IMAD.MOV.U32 R8, RZ, RZ, R19 ;  /* 0x000000ffff080224 */ /* 0x000fe200078e0013 */
[----:B------:R-:W-:Y:S02]  /*05d0*/  ISETP.EQ.AND P0, PT, R11, 0x8, PT ;  /* 0x000000080b00780c */ /* 0x000fe40003f02270 */
[----:B------:R-:W-:Y:S01]  /*05e0*/  @P3 MOV R8, R20 ;  /* 0x0000001400083202 */ /* 0x000fe20000000f00 */
[----:B------:R-:W-:Y:S01]  /*05f0*/  @P5 IMAD.MOV.U32 R8, RZ, RZ, R21 ;  /* 0x000000ffff085224 */ /* 0x000fe200078e0015 */
[----:B------:R-:W-:Y:S01]  /*0600*/  SHF.L.W.U32.HI R14, R9, R7, R14 ;  /* 0x00000007090e7219 */ /* 0x000fe20000010e0e */
[----:B------:R-:W-:-:S08]  /*0610*/  @P4 IMAD.MOV.U32 R8, RZ, RZ, R16 ;  /* 0x000000ffff084224 */ /* 0x000fd000078e0010 */
[----:B------:R-:W-:-:S05]  /*0620*/  @P0 IMAD.MOV.U32 R8, RZ, RZ, R6 ;  /* 0x000000ffff080224 */ /* 0x000fca00078e0006 */
[----:B------:R-:W-:-:S07]  /*0630*/  SHF.L.W.U32.HI R9, R8, R7, R9 ;  /* 0x0000000708097219 */ /* 0x000fce0000010e09 */
.L_x_30:
[----:B------:R-:W-:Y:S05]  /*0640*/  BSYNC.RECONVERGENT B1 ;  /* 0x0000000000017941 */ /* 0x000fea0003800200 */
.L_x_29:
[C---:B------:R-:W-:Y:S01]  /*0650*/  SHF.L.W.U32.HI R11, R9.reuse, 0x2, R14 ;  /* 0x00000002090b7819 */ /* 0x040fe20000010e0e */
[----:B------:R-:W-:Y:S01]  /*0660*/  IMAD.SHL.U32 R9, R9, 0x4, RZ ;  /* 0x0000000409097824 */ /* 0x000fe200078e00ff */
[----:B------:R-:W-:Y:S01]  /*0670*/  UMOV UR4, 0x54442d19 ;  /* 0x54442d1900047882 */ /* 0x000fe20000000000 */
[----:B------:R-:W-:Y:S01]  /*0680*/  UMOV UR5, 0x3bf921fb ;  /* 0x3bf921fb00057882 */ /* 0x000fe20000000000 */
[----:B------:R-:W-:Y:S02]  /*0690*/  SHF.R.S32.HI R6, RZ, 0x1f, R11 ;  /* 0x0000001fff067819 */ /* 0x000fe4000001140b */
[----:B------:R-:W-:Y:S02]  /*06a0*/  ISETP.GE.AND P0, PT, R0, RZ, PT ;  /* 0x000000ff0000720c */ /* 0x000fe40003f06270 */
[C---:B------:R-:W-:Y:S02]  /*06b0*/  LOP3.LUT R12, R6.reuse, R9, RZ, 0x3c, !PT ;  /* 0x00000009060c7212 */ /* 0x040fe400078e3cff */
[----:B------:R-:W-:-:S04]  /*06c0*/  LOP3.LUT R13, R6, R11, RZ, 0x3c, !PT ;  /* 0x0000000b060d7212 */ /* 0x000fc800078e3cff */
[----:B------:R-:W0:Y:S02]  /*06d0*/  I2F.F64.S64 R6, R12 ;  /* 0x0000000c00067312 */ /* 0x000e240000301c00 */
[----:B0-----:R-:W-:Y:S01]  /*06e0*/  DMUL R8, R6, UR4 ;  /* 0x0000000406087c28 */ /* 0x001fe20008000000 */
[----:B------:R-:W-:Y:S02]  /*06f0*/  SHF.R.U32.HI R6, RZ, 0x1e, R14 ;  /* 0x0000001eff067819 */ /* 0x000fe4000001160e */
[C---:B------:R-:W-:Y:S02]  /*0700*/  LOP3.LUT R7, R11.reuse, R0, RZ, 0x3c, !PT ;  /* 0x000000000b077212 */ /* 0x040fe400078e3cff */
[----:B------:R-:W-:Y:S02]  /*0710*/  LEA.HI R6, R11, R6, RZ, 0x1 ;  /* 0x000000060b067211 */ /* 0x000fe400078f08ff */
[----:B------:R-:W-:-:S03]  /*0720*/  ISETP.GE.AND P1, PT, R7, RZ, PT ;  /* 0x000000ff0700720c */ /* 0x000fc60003f26270 */
[----:B------:R-:W0:Y:S01]  /*0730*/  F2F.F32.F64 R8, R8 ;  /* 0x0000000800087310 */ /* 0x000e220000301000 */
[----:B------:R-:W-:-:S05]  /*0740*/  IADD3 R7, PT, PT, -R6, RZ, RZ ;  /* 0x000000ff06077210 */ /* 0x000fca0007ffe1ff */
[----:B------:R-:W-:Y:S01]  /*0750*/  @!P0 IMAD.MOV.U32 R6, RZ, RZ, R7 ;  /* 0x000000ffff068224 */ /* 0x000fe200078e0007 */
[----:B0-----:R-:W-:-:S07]  /*0760*/  FSEL R15, -R8, R8, !P1 ;  /* 0x00000008080f7208 */ /* 0x001fce0004800100 */
.L_x_27:
[----:B------:R-:W-:Y:S05]  /*0770*/  BSYNC.RECONVERGENT B0 ;  /* 0x0000000000007941 */ /* 0x000fea0003800200 */
.L_x_26:
[----:B------:R-:W0:Y:S01]  /*0780*/  LDCU.64 UR4, c[0x0][0x3a0] ;  /* 0x00007400ff0477ac */ /* 0x000e220008000a00 */
[----:B------:R-:W-:Y:S01]  /*0790*/  LOP3.LUT R7, R6, 0x1, RZ, 0xc0, !PT ;  /* 0x0000000106077812 */ /* 0x000fe200078ec0ff */
[----:B------:R-:W-:Y:S02]  /*07a0*/  IMAD.MOV.U32 R11, RZ, RZ, 0x37cbac00 ;  /* 0x37cbac00ff0b7424 */ /* 0x000fe400078e00ff */
[----:B------:R-:W-:Y:S01]  /*07b0*/  FMUL R8, R15, R15 ;  /* 0x0000000f0f087220 */ /* 0x000fe20000400000 */
[----:B------:R-:W-:Y:S01]  /*07c0*/  IMAD.MOV.U32 R12, RZ, RZ, 0x3d2aaabb ;  /* 0x3d2aaabbff0c7424 */ /* 0x000fe200078e00ff */
[----:B------:R-:W-:Y:S01]  /*07d0*/  ISETP.NE.U32.AND P0, PT, R7, 0x1, PT ;  /* 0x000000010700780c */ /* 0x000fe20003f05070 */
[----:B------:R-:W-:Y:S01]  /*07e0*/  IMAD.MOV.U32 R13, RZ, RZ, 0x3effffff ;  /* 0x3effffffff0d7424 */ /* 0x000fe200078e00ff */
[----:B------:R-:W-:Y:S02]  /*07f0*/  BSSY.RECONVERGENT B0, `(.L_x_31) ;  /* 0x0000077000007945 */ /* 0x000fe40003800200 */
[----:B------:R-:W-:Y:S01]  /*0800*/  FSEL R17, R12, 0.0083327032625675201416, !P0 ;  /* 0x3c0885e40c117808 */ /* 0x000fe20004000000 */
[----:B0-----:R-:W-:Y:S01]  /*0810*/  FADD R14, R0, -UR4 ;  /* 0x80000004000e7e21 */ /* 0x001fe20008000000 */
[----:B------:R-:W-:Y:S01]  /*0820*/  FFMA R0, R8, R11, -0.0013887860113754868507 ;  /* 0xbab607ed08007423 */ /* 0x000fe2000000000b */
[----:B------:R-:W0:Y:S02]  /*0830*/  LDCU UR4, c[0x0][0x394] ;  /* 0x00007280ff0477ac */ /* 0x000e240008000800 */
[----:B------:R-:W-:-:S02]  /*0840*/  FMUL R14, R14, UR5 ;  /* 0x000000050e0e7c20 */ /* 0x000fc40008400000 */
[----:B------:R-:W-:Y:S02]  /*0850*/  FSEL R9, R0, -0.00019574658654164522886, !P0 ;  /* 0xb94d415300097808 */ /* 0x000fe40004000000 */
[----:B------:R-:W-:Y:S01]  /*0860*/  FMUL R7, R14, 0.63661974668502807617 ;  /* 0x3f22f9830e077820 */ /* 0x000fe20000400000 */
[----:B------:R-:W-:Y:S02]  /*0870*/  FSEL R0, R15, 1, P0 ;  /* 0x3f8000000f007808 */ /* 0x000fe40000000000 */
[----:B------:R-:W-:Y:S01]  /*0880*/  FFMA R9, R8, R9, R17 ;  /* 0x0000000908097223 */ /* 0x000fe20000000011 */
[----:B------:R-:W-:Y:S02]  /*0890*/  FSEL R17, -R13, -0.16666662693023681641, !P0 ;  /* 0xbe2aaaa80d117808 */ /* 0x000fe40004000100 */
[----:B------:R-:W1:Y:S01]  /*08a0*/  F2I.NTZ R7, R7 ;  /* 0x0000000700077305 */ /* 0x000e620000203100 */
[----:B------:R-:W-:Y:S02]  /*08b0*/  LOP3.LUT P0, RZ, R6, 0x2, RZ, 0xc0, !PT ;  /* 0x0000000206ff7812 */ /* 0x000fe4000780c0ff */
[C---:B------:R-:W-:Y:S01]  /*08c0*/  FFMA R17, R8.reuse, R9, R17 ;  /* 0x0000000908117223 */ /* 0x040fe20000000011 */
[----:B------:R-:W-:Y:S01]  /*08d0*/  FFMA R9, R8, R0, RZ ;  /* 0x0000000008097223 */ /* 0x000fe200000000ff */
[----:B------:R-:W-:-:S03]  /*08e0*/  FSETP.GE.AND P1, PT, |R14|, 105615, PT ;  /* 0x47ce47800e00780b */ /* 0x000fc60003f26200 */
[----:B------:R-:W-:-:S06]  /*08f0*/  FFMA R0, R9, R17, R0 ;  /* 0x0000001109007223 */ /* 0x000fcc0000000000 */
[----:B------:R-:W-:Y:S01]  /*0900*/  @P0 FADD R0, RZ, -R0 ;  /* 0x80000000ff000221 */ /* 0x000fe20000000000 */
[----:B-1----:R-:W-:-:S03]  /*0910*/  I2FP.F32.S32 R23, R7 ;  /* 0x0000000700177245 */ /* 0x002fc60000201400 */
[----:B0-----:R-:W-:Y:S02]  /*0920*/  FMUL R15, R0, UR4 ;  /* 0x00000004000f7c20 */ /* 0x001fe40008400000 */
        /* <DEDUP_REMOVED lines=15> */
.L_x_33:
[----:B0-----:R-:W-:Y:S01]  /*0a20*/  MOV R7, UR9 ;  /* 0x0000000900077c02 */ /* 0x001fe20008000f00 */
        /* <DEDUP_REMOVED lines=16> */
[--C-:B------:R-:W-:Y:S01]  /*0b30*/  @P0 IMAD.MOV.U32 R10, RZ, RZ, R8.reuse ;  /* 0x000000ffff0a0224 */ /* 0x100fe200078e0008 */
        /* <DEDUP_REMOVED lines=19> */
[----:B------:R-:W-:Y:S02]  /*0c70*/  @P3 MOV R0, R10 ;  /* 0x0000000a00003202 */ /* 0x000fe40000000f00 */
[C---:B------:R-:W-:Y:S01]  /*0c80*/  ISETP.EQ.AND P3, PT, R9.reuse, -0x4, PT ;  /* 0xfffffffc0900780c */ /* 0x040fe20003f62270 */
[----:B------:R-:W-:Y:S02]  /*0c90*/  @P4 IMAD.MOV.U32 R7, RZ, RZ, R10 ;  /* 0x000000ffff074224 */ /* 0x000fe400078e000a */
[--C-:B------:R-:W-:Y:S01]  /*0ca0*/  @P4 IMAD.MOV.U32 R0, RZ, RZ, R18.reuse ;  /* 0x000000ffff004224 */ /* 0x100fe200078e0012 */
[----:B------:R-:W-:Y:S01]  /*0cb0*/  ISETP.EQ.AND P4, PT, R9, 0x4, PT ;  /* 0x000000040900780c */ /* 0x000fe20003f82270 */
[----:B------:R-:W-:Y:S01]  /*0cc0*/  @P2 IMAD.MOV.U32 R7, RZ, RZ, R18 ;  /* 0x000000ffff072224 */ /* 0x000fe200078e0012 */
        /* <DEDUP_REMOVED lines=9> */
[----:B------:R-:W-:-:S02]  /*0d60*/  @P5 IMAD.MOV.U32 R0, RZ, RZ, R17 ;  /* 0x000000ffff005224 */ /* 0x000fc400078e0011 */
[----:B------:R-:W-:Y:S01]  /*0d70*/  IMAD.MOV.U32 R8, RZ, RZ, R7 ;  /* 0x000000ffff087224 */ /* 0x000fe200078e0007 */
[----:B------:R-:W-:Y:S06]  /*0d80*/  @!P6 BRA `(.L_x_35) ;  /* 0x000000000028e947 */ /* 0x000fec0003800000 */
[----:B------:R-:W-:Y:S01]  /*0d90*/  @P1 MOV R10, R18 ;  /* 0x00000012000a1202 */ /* 0x000fe20000000f00 */
[----:B------:R-:W-:Y:S01]  /*0da0*/  @P0 IMAD.MOV.U32 R10, RZ, RZ, R19 ;  /* 0x000000ffff0a0224 */ /* 0x000fe200078e0013 */
[----:B------:R-:W-:Y:S01]  /*0db0*/  ISETP.EQ.AND P0, PT, R9, 0x8, PT ;  /* 0x000000080900780c */ /* 0x000fe20003f02270 */
[----:B------:R-:W-:Y:S01]  /*0dc0*/  @P3 IMAD.MOV.U32 R10, RZ, RZ, R20 ;  /* 0x000000ffff0a3224 */ /* 0x000fe200078e0014 */
[----:B------:R-:W-:Y:S01]  /*0dd0*/  LOP3.LUT R7, R6, 0x1f, RZ, 0xc0, !PT ;  /* 0x0000001f06077812 */ /* 0x000fe200078ec0ff */
[----:B------:R-:W-:Y:S02]  /*0de0*/  @P5 IMAD.MOV.U32 R10, RZ, RZ, R21 ;  /* 0x000000ffff0a5224 */ /* 0x000fe400078e0015 */
[----:B------:R-:W-:Y:S01]  /*0df0*/  @P4 IMAD.MOV.U32 R10, RZ, RZ, R16 ;  /* 0x000000ffff0a4224 */ /* 0x000fe200078e0010 */
[----:B------:R-:W-:-:S07]  /*0e00*/  SHF.L.W.U32.HI R0, R8, R7, R0 ;  /* 0x0000000708007219 */ /* 0x000fce0000010e00 */
[----:B------:R-:W-:-:S04]  /*0e10*/  @P0 MOV R10, R17 ;  /* 0x00000011000a0202 */ /* 0x000fc80000000f00 */
[----:B------:R-:W-:-:S07]  /*0e20*/  SHF.L.W.U32.HI R8, R10, R7, R8 ;  /* 0x000000070a087219 */ /* 0x000fce0000010e08 */
.L_x_35:
[----:B------:R-:W-:Y:S05]  /*0e30*/  BSYNC.RECONVERGENT B1 ;  /* 0x0000000000017941 */ /* 0x000fea0003800200 */
.L_x_34:
        /* <DEDUP_REMOVED lines=9> */
[----:B------:R-:W0:Y:S01]  /*0ed0*/  I2F.F64.S64 R6, R16 ;  /* 0x0000001000067312 */ /* 0x000e220000301c00 */
[----:B------:R-:W-:-:S04]  /*0ee0*/  LOP3.LUT R14, R19, R14, RZ, 0x3c, !PT ;  /* 0x0000000e130e7212 */ /* 0x000fc800078e3cff */
[----:B------:R-:W-:Y:S01]  /*0ef0*/  ISETP.GE.AND P1, PT, R14, RZ, PT ;  /* 0x000000ff0e00720c */ /* 0x000fe20003f26270 */
[----:B0-----:R-:W-:Y:S01]  /*0f00*/  DMUL R8, R6, UR4 ;  /* 0x0000000406087c28 */ /* 0x001fe20008000000 */
[----:B------:R-:W-:-:S05]  /*0f10*/  LEA.HI R7, R19, R0, RZ, 0x1 ;  /* 0x0000000013077211 */ /* 0x000fca00078f08ff */
[----:B------:R-:W-:-:S04]  /*0f20*/  IMAD.MOV R0, RZ, RZ, -R7 ;  /* 0x000000ffff007224 */ /* 0x000fc800078e0a07 */
[----:B------:R-:W0:Y:S01]  /*0f30*/  F2F.F32.F64 R8, R8 ;  /* 0x0000000800087310 */ /* 0x000e220000301000 */
[----:B------:R-:W-:Y:S01]  /*0f40*/  @!P0 IMAD.MOV.U32 R7, RZ, RZ, R0 ;  /* 0x000000ffff078224 */ /* 0x000fe200078e0000 */
[----:B0-----:R-:W-:-:S07]  /*0f50*/  FSEL R0, -R8, R8, !P1 ;  /* 0x0000000808007208 */ /* 0x001fce0004800100 */
.L_x_32:
[----:B------:R-:W-:Y:S05]  /*0f60*/  BSYNC.RECONVERGENT B0 ;  /* 0x0000000000007941 */ /* 0x000fea0003800200 */
.L_x_31:
[----:B------:R-:W0:Y:S01]  /*0f70*/  LDC.64 R8, c[0x0][0x388] ;  /* 0x0000e200ff087b82 */ /* 0x000e220000000a00 */
[C---:B------:R-:W-:Y:S01]  /*0f80*/  LOP3.LUT R6, R7.reuse, 0x1, RZ, 0xc0, !PT ;  /* 0x0000000107067812 */ /* 0x040fe200078ec0ff */
[----:B------:R-:W1:Y:S01]  /*0f90*/  LDCU UR4, c[0x0][0x398] ;  /* 0x00007300ff0477ac */ /* 0x000e620008000800 */
[----:B------:R-:W-:Y:S01]  /*0fa0*/  LOP3.LUT P1, RZ, R7, 0x2, RZ, 0xc0, !PT ;  /* 0x0000000207ff7812 */ /* 0x000fe2000782c0ff */
[----:B------:R-:W2:Y:S01]  /*0fb0*/  LDCU UR5, c[0x0][0x3ac] ;  /* 0x00007580ff0577ac */ /* 0x000ea20008000800 */
[----:B------:R-:W3:Y:S01]  /*0fc0*/  LDCU UR8, c[0x0][0x390] ;  /* 0x00007200ff0877ac */ /* 0x000ee20008000800 */
[----:B0-----:R-:W-:-:S05]  /*0fd0*/  IMAD.WIDE R8, R5, 0x4, R8 ;  /* 0x0000000405087825 */ /* 0x001fca00078e0208 */
[----:B------:R-:W4:Y:S01]  /*0fe0*/  LDG.E R14, desc[UR6][R8.64] ;  /* 0x00000006080e7981 */ /* 0x000f22000c1e1900 */
[----:B------:R-:W-:Y:S01]  /*0ff0*/  FMUL R5, R0, R0 ;  /* 0x0000000000057220 */ /* 0x000fe20000400000 */
[----:B------:R-:W-:-:S03]  /*1000*/  ISETP.NE.U32.AND P0, PT, R6, 0x1, PT ;  /* 0x000000010600780c */ /* 0x000fc60003f05070 */
[----:B------:R-:W-:Y:S01]  /*1010*/  FFMA R11, R5, R11, -0.0013887860113754868507 ;  /* 0xbab607ed050b7423 */ /* 0x000fe2000000000b */
[----:B------:R-:W-:Y:S02]  /*1020*/  FSEL R12, R12, 0.0083327032625675201416, !P0 ;  /* 0x3c0885e40c0c7808 */ /* 0x000fe40004000000 */
[----:B------:R-:W-:Y:S02]  /*1030*/  FSEL R10, -R13, -0.16666662693023681641, !P0 ;  /* 0xbe2aaaa80d0a7808 */ /* 0x000fe40004000100 */
[----:B------:R-:W-:Y:S02]  /*1040*/  FSEL R6, R11, -0.00019574658654164522886, !P0 ;  /* 0xb94d41530b067808 */ /* 0x000fe40004000000 */
[----:B------:R-:W-:-:S03]  /*1050*/  FSEL R0, R0, 1, P0 ;  /* 0x3f80000000007808 */ /* 0x000fc60000000000 */
[----:B------:R-:W-:-:S04]  /*1060*/  FFMA R6, R5, R6, R12 ;  /* 0x0000000605067223 */ /* 0x000fc8000000000c */
[C---:B------:R-:W-:Y:S01]  /*1070*/  FFMA R6, R5.reuse, R6, R10 ;  /* 0x0000000605067223 */ /* 0x040fe2000000000a */
[----:B------:R-:W-:-:S04]  /*1080*/  FFMA R5, R5, R0, RZ ;  /* 0x0000000005057223 */ /* 0x000fc800000000ff */
[----:B------:R-:W-:-:S04]  /*1090*/  FFMA R0, R5, R6, R0 ;  /* 0x0000000605007223 */ /* 0x000fc80000000000 */
[----:B------:R-:W-:-:S04]  /*10a0*/  @P1 FADD R0, RZ, -R0 ;  /* 0x80000000ff001221 */ /* 0x000fc80000000000 */
[----:B-1----:R-:W-:-:S04]  /*10b0*/  FFMA R15, R0, UR4, R15 ;  /* 0x00000004000f7c23 */ /* 0x002fc8000800000f */
[----:B--2---:R-:W-:-:S04]  /*10c0*/  FADD R15, R15, -UR5 ;  /* 0x800000050f0f7e21 */ /* 0x004fc80008000000 */
[----:B----4-:R-:W-:-:S04]  /*10d0*/  FADD R15, -R15, R14 ;  /* 0x0000000e0f0f7221 */ /* 0x010fc80000000100 */
[----:B---3--:R-:W-:Y:S01]  /*10e0*/  FFMA R5, R15, UR8, R4 ;  /* 0x000000080f057c23 */ /* 0x008fe20008000004 */
[----:B------:R-:W-:Y:S04]  /*10f0*/  STG.E desc[UR6][R8.64], R15 ;  /* 0x0000000f08007986 */ /* 0x000fe8000c101906 */
[----:B------:R-:W-:Y:S01]  /*1100*/  STG.E desc[UR6][R2.64], R5 ;  /* 0x0000000502007986 */ /* 0x000fe2000c101906 */
[----:B------:R-:W-:Y:S05]  /*1110*/  EXIT ;  /* 0x000000000000794d */ /* 0x000fea0003800000 */
.L_x_36:
        /* <DEDUP_REMOVED lines=14> */
.L_x_74:


//--------------------- .text.kick_drift_up_simultaneously --------------------------
	.section	.text.kick_drift_up_simultaneously,"ax",@progbits
	.align	128
        .global         kick_drift_up_simultaneously
        .type           kick_drift_up_simultaneously,@function
        .size           kick_drift_up_simultaneously,(.L_x_75 - kick_drift_up_simultaneously)
        .other          kick_drift_up_simultaneously,@"STO_CUDA_ENTRY STV_DEFAULT"
kick_drift_up_simultaneously:
.text.kick_drift_up_simultaneously:
        /* <DEDUP_REMOVED lines=10> */
[----:B------:R-:W2:Y:S06]  /*00a0*/  LDCU UR4, c[0x0][0x390] ;  /* 0x00007200ff0477ac */ /* 0x000eac0008000800 */
[----:B------:R-:W3:Y:S01]  /*00b0*/  LDC.64 R8, c[0x0][0x380] ;  /* 0x0000e000ff087b82 */ /* 0x000ee20000000a00 */
[----:B------:R-:W4:Y:S01]  /*00c0*/  LDCU UR5, c[0x0][0x39c] ;  /* 0x00007380ff0577ac */ /* 0x000f220008000800 */
[----:B0-----:R-:W-:-:S05]  /*00d0*/  IMAD.WIDE R2, R5, 0x4, R2 ;  /* 0x0000000405027825 */ /* 0x001fca00078e0202 */
[----:B-1----:R-:W2:Y:S01]  /*00e0*/  LDG.E R4, desc[UR6][R2.64] ;  /* 0x0000000602047981 */ /* 0x002ea2000c1e1900 */
[----:B---3--:R-:W-:-:S05]  /*00f0*/  IMAD.WIDE R8, R5, 0x4, R8 ;  /* 0x0000000405087825 */ /* 0x008fca00078e0208 */
[----:B------:R-:W2:Y:S01]  /*0100*/  LDG.E R5, desc[UR6][R8.64] ;  /* 0x0000000608057981 */ /* 0x000ea2000c1e1900 */
[----:B------:R-:W-:Y:S01]  /*0110*/  BSSY.RECONVERGENT B0, `(.L_x_37) ;  /* 0x000006c000007945 */ /* 0x000fe20003800200 */
[----:B--2---:R-:W-:-:S04]  /*0120*/  FFMA R5, -R4, UR4, R5 ;  /* 0x0000000404057c23 */ /* 0x004fc80008000105 */
[----:B----4-:R-:W-:-:S04]  /*0130*/  FADD R0, R5, UR5 ;  /* 0x0000000505007e21 */ /* 0x010fc80008000000 */
[----:B------:R-:W-:-:S06]  /*0140*/  FMUL R6, R0, 0.63661974668502807617 ;  /* 0x3f22f98300067820 */ /* 0x000fcc0000400000 */
[----:B------:R-:W0:Y:S01]  /*0150*/  F2I.NTZ R6, R6 ;  /* 0x0000000600067305 */ /* 0x000e220000203100 */
[----:B------:R1:W-:Y:S01]  /*0160*/  STG.E desc[UR6][R8.64], R5 ;  /* 0x0000000508007986 */ /* 0x0003e2000c101906 */
[----:B------:R-:W-:Y:S02]  /*0170*/  FSETP.GE.AND P0, PT, |R0|, 105615, PT ;  /* 0x47ce47800000780b */ /* 0x000fe40003f06200 */
[----:B0-----:R-:W-:-:S05]  /*0180*/  I2FP.F32.S32 R7, R6 ;  /* 0x0000000600077245 */ /* 0x001fca0000201400 */
[----:B------:R-:W-:-:S04]  /*0190*/  FFMA R10, R7, -1.5707962512969970703, R0 ;  /* 0xbfc90fda070a7823 */ /* 0x000fc80000000000 */
[----:B------:R-:W-:-:S04]  /*01a0*/  FFMA R10, R7, -7.5497894158615963534e-08, R10 ;  /* 0xb3a22168070a7823 */ /* 0x000fc8000000000a */
[----:B------:R-:W-:Y:S01]  /*01b0*/  FFMA R14, R7, -5.3903029534742383927e-15, R10 ;  /* 0xa7c234c5070e7823 */ /* 0x000fe2000000000a */
[----:B-1----:R-:W-:Y:S06]  /*01c0*/  @!P0 BRA `(.L_x_38) ;  /* 0x0000000400808947 */ /* 0x002fec0003800000 */
        /* <DEDUP_REMOVED lines=11> */
.L_x_39:
        /* <DEDUP_REMOVED lines=66> */
.L_x_41:
[----:B------:R-:W-:Y:S05]  /*06a0*/  BSYNC.RECONVERGENT B1 ;  /* 0x0000000000017941 */ /* 0x000fea0003800200 */
.L_x_40:
        /* <DEDUP_REMOVED lines=18> */
.L_x_38:
[----:B------:R-:W-:Y:S05]  /*07d0*/  BSYNC.RECONVERGENT B0 ;  /* 0x0000000000007941 */ /* 0x000fea0003800200 */
.L_x_37:
        /* <DEDUP_REMOVED lines=8> */
[----:B------:R-:W-:-:S02]  /*0860*/  FSEL R8, R12, 0.0083327032625675201416, !P0 ;  /* 0x3c0885e40c087808 */ /* 0x000fc40004000000 */
[----:B------:R-:W-:Y:S01]  /*0870*/  FSEL R22, -R13, -0.16666662693023681641, !P0 ;  /* 0xbe2aaaa80d167808 */ /* 0x000fe20004000100 */
[----:B0-----:R-:W-:Y:S01]  /*0880*/  FADD R11, R0, -UR4 ;  /* 0x80000004000b7e21 */ /* 0x001fe20008000000 */
[----:B------:R-:W-:Y:S01]  /*0890*/  FFMA R0, R9, R10, -0.0013887860113754868507 ;  /* 0xbab607ed09007423 */ /* 0x000fe2000000000a */
[----:B------:R-:W0:Y:S02]  /*08a0*/  LDCU UR4, c[0x0][0x394] ;  /* 0x00007280ff0477ac */ /* 0x000e240008000800 */
[----:B------:R-:W-:Y:S02]  /*08b0*/  FMUL R11, R11, UR5 ;  /* 0x000000050b0b7c20 */ /* 0x000fe40008400000 */
[----:B------:R-:W-:Y:S02]  /*08c0*/  FSEL R0, R0, -0.00019574658654164522886, !P0 ;  /* 0xb94d415300007808 */ /* 0x000fe40004000000 */
[C---:B------:R-:W-:Y:S01]  /*08d0*/  FMUL R7, R11.reuse, 0.63661974668502807617 ;  /* 0x3f22f9830b077820 */ /* 0x040fe20000400000 */
[----:B------:R-:W-:-:S02]  /*08e0*/  FSETP.GE.AND P1, PT, |R11|, 105615, PT ;  /* 0x47ce47800b00780b */ /* 0x000fc40003f26200 */
[C---:B------:R-:W-:Y:S01]  /*08f0*/  FFMA R8, R9.reuse, R0, R8 ;  /* 0x0000000009087223 */ /* 0x040fe20000000008 */
[----:B------:R-:W-:Y:S02]  /*0900*/  FSEL R0, R14, 1, P0 ;  /* 0x3f8000000e007808 */ /* 0x000fe40000000000 */
[----:B------:R-:W1:Y:S01]  /*0910*/  F2I.NTZ R7, R7 ;  /* 0x0000000700077305 */ /* 0x000e620000203100 */
[----:B------:R-:W-:Y:S01]  /*0920*/  LOP3.LUT P0, RZ, R6, 0x2, RZ, 0xc0, !PT ;  /* 0x0000000206ff7812 */ /* 0x000fe2000780c0ff */
[C---:B------:R-:W-:Y:S01]  /*0930*/  FFMA R8, R9.reuse, R8, R22 ;  /* 0x0000000809087223 */ /* 0x040fe20000000016 */
[----:B------:R-:W-:-:S04]  /*0940*/  FFMA R9, R9, R0, RZ ;  /* 0x0000000009097223 */ /* 0x000fc800000000ff */
[----:B------:R-:W-:-:S07]  /*0950*/  FFMA R0, R9, R8, R0 ;  /* 0x0000000809007223 */ /* 0x000fce0000000000 */
        /* <DEDUP_REMOVED lines=18> */
.L_x_44:
        /* <DEDUP_REMOVED lines=47> */
[--C-:B------:R-:W-:Y:S01]  /*0d70*/  @P0 IMAD.MOV.U32 R0, RZ, RZ, R20.reuse ;  /* 0x000000ffff000224 */ /* 0x100fe200078e0014 */
[----:B------:R-:W-:Y:S01]  /*0d80*/  @P3 MOV R0, R16 ;  /* 0x0000001000003202 */ /* 0x000fe20000000f00 */
[----:B------:R-:W-:Y:S02]  /*0d90*/  @P3 IMAD.MOV.U32 R7, RZ, RZ, R20 ;  /* 0x000000ffff073224 */ /* 0x000fe400078e0014 */
        /* <DEDUP_REMOVED lines=15> */
.L_x_46:
[----:B------:R-:W-:Y:S05]  /*0e90*/  BSYNC.RECONVERGENT B1 ;  /* 0x0000000000017941 */ /* 0x000fea0003800200 */
.L_x_45:
        /* <DEDUP_REMOVED lines=18> */
.L_x_43:
[----:B------:R-:W-:Y:S05]  /*0fc0*/  BSYNC.RECONVERGENT B0 ;  /* 0x0000000000007941 */ /* 0x000fea0003800200 */
.L_x_42:
[----:B------:R-:W-:Y:S01]  /*0fd0*/  FMUL R5, R0, R0 ;  /* 0x0000000000057220 */ /* 0x000fe20000400000 */
[C---:B------:R-:W-:Y:S01]  /*0fe0*/  LOP3.LUT R6, R7.reuse, 0x1, RZ, 0xc0, !PT ;  /* 0x0000000107067812 */ /* 0x040fe200078ec0ff */
[----:B------:R-:W0:Y:S01]  /*0ff0*/  LDCU UR4, c[0x0][0x398] ;  /* 0x00007300ff0477ac */ /* 0x000e220008000800 */
[----:B------:R-:W-:Y:S01]  /*1000*/  LOP3.LUT P1, RZ, R7, 0x2, RZ, 0xc0, !PT ;  /* 0x0000000207ff7812 */ /* 0x000fe2000782c0ff */
[----:B------:R-:W-:Y:S01]  /*1010*/  FFMA R10, R5, R10, -0.0013887860113754868507 ;  /* 0xbab607ed050a7423 */ /* 0x000fe2000000000a */
[----:B------:R-:W-:Y:S01]  /*1020*/  ISETP.NE.U32.AND P0, PT, R6, 0x1, PT ;  /* 0x000000010600780c */ /* 0x000fe20003f05070 */
[----:B------:R-:W1:Y:S03]  /*1030*/  LDCU UR5, c[0x0][0x3ac] ;  /* 0x00007580ff0577ac */ /* 0x000e660008000800 */
[----:B------:R-:W-:Y:S02]  /*1040*/  FSEL R12, R12, 0.0083327032625675201416, !P0 ;  /* 0x3c0885e40c0c7808 */ /* 0x000fe40004000000 */
[----:B------:R-:W-:-:S02]  /*1050*/  FSEL R10, R10, -0.00019574658654164522886, !P0 ;  /* 0xb94d41530a0a7808 */ /* 0x000fc40004000000 */
[----:B------:R-:W-:Y:S02]  /*1060*/  FSEL R6, -R13, -0.16666662693023681641, !P0 ;  /* 0xbe2aaaa80d067808 */ /* 0x000fe40004000100 */
[----:B------:R-:W-:Y:S01]  /*1070*/  FSEL R0, R0, 1, P0 ;  /* 0x3f80000000007808 */ /* 0x000fe20000000000 */
[----:B------:R-:W-:-:S04]  /*1080*/  FFMA R10, R5, R10, R12 ;  /* 0x0000000a050a7223 */ /* 0x000fc8000000000c */
[C---:B------:R-:W-:Y:S01]  /*1090*/  FFMA R6, R5.reuse, R10, R6 ;  /* 0x0000000a05067223 */ /* 0x040fe20000000006 */
[----:B------:R-:W-:-:S04]  /*10a0*/  FFMA R5, R5, R0, RZ ;  /* 0x0000000005057223 */ /* 0x000fc800000000ff */
[----:B------:R-:W-:-:S04]  /*10b0*/  FFMA R5, R5, R6, R0 ;  /* 0x0000000605057223 */ /* 0x000fc80000000000 */
[----:B------:R-:W-:-:S04]  /*10c0*/  @P1 FADD R5, RZ, -R5 ;  /* 0x80000005ff051221 */ /* 0x000fc80000000000 */
[----:B0-----:R-:W-:-:S04]  /*10d0*/  FFMA R14, R5, UR4, R14 ;  /* 0x00000004050e7c23 */ /* 0x001fc8000800000e */
[----:B-1----:R-:W-:-:S04]  /*10e0*/  FADD R5, R14, -UR5 ;  /* 0x800000050e057e21 */ /* 0x002fc80008000000 */
[----:B------:R-:W-:-:S05]  /*10f0*/  FADD R5, R4, R5 ;  /* 0x0000000504057221 */ /* 0x000fca0000000000 */
[----:B------:R-:W-:Y:S01]  /*1100*/  STG.E desc[UR6][R2.64], R5 ;  /* 0x0000000502007986 */ /* 0x000fe2000c101906 */
[----:B------:R-:W-:Y:S05]  /*1110*/  EXIT ;  /* 0x000000000000794d */ /* 0x000fea0003800000 */
.L_x_47:
        /* <DEDUP_REMOVED lines=14> */
.L_x_75:


//--------------------- .text.drift_down          --------------------------
	.section	.text.drift_down,"ax",@progbits
	.align	128
        .global         drift_down
        .type           drift_down,@function
        .size           drift_down,(.L_x_76 - drift_down)
        .other          drift_down,@"STO_CUDA_ENTRY STV_DEFAULT"
drift_down:
.text.drift_down:
        /* <DEDUP_REMOVED lines=12> */
[----:B0-----:R-:W-:-:S06]  /*00c0*/  IMAD.WIDE R2, R7, 0x4, R2 ;  /* 0x0000000407027825 */ /* 0x001fcc00078e0202 */
[----:B-1----:R-:W2:Y:S01]  /*00d0*/  LDG.E.CONSTANT R2, desc[UR4][R2.64] ;  /* 0x0000000402027981 */ /* 0x002ea2000c1e9900 */
[----:B---3--:R-:W-:-:S05]  /*00e0*/  IMAD.WIDE R4, R7, 0x4, R4 ;  /* 0x0000000407047825 */ /* 0x008fca00078e0204 */
[----:B------:R-:W2:Y:S02]  /*00f0*/  LDG.E R7, desc[UR4][R4.64] ;  /* 0x0000000404077981 */ /* 0x000ea4000c1e1900 */
[----:B--2---:R-:W-:-:S05]  /*0100*/  FFMA R7, R2, UR6, R7 ;  /* 0x0000000602077c23 */ /* 0x004fca0008000007 */
[----:B------:R-:W-:Y:S01]  /*0110*/  STG.E desc[UR4][R4.64], R7 ;  /* 0x0000000704007986 */ /* 0x000fe2000c101904 */
[----:B------:R-:W-:Y:S05]  /*0120*/  EXIT ;  /* 0x000000000000794d */ /* 0x000fea0003800000 */
.L_x_48:
        /* <DEDUP_REMOVED lines=13> */
.L_x_76:


//--------------------- .text.drift_up            --------------------------
	.section	.text.drift_up,"ax",@progbits
	.align	128
        .global         drift_up
        .type           drift_up,@function
        .size           drift_up,(.L_x_77 - drift_up)
        .other          drift_up,@"STO_CUDA_ENTRY STV_DEFAULT"
drift_up:
.text.drift_up:
        /* <DEDUP_REMOVED lines=16> */
[----:B--2---:R-:W-:-:S05]  /*0100*/  FFMA R7, -R2, UR6, R7 ;  /* 0x0000000602077c23 */ /* 0x004fca0008000107 */
[----:B------:R-:W-:Y:S01]  /*0110*/  STG.E desc[UR4][R4.64], R7 ;  /* 0x0000000704007986 */ /* 0x000fe2000c101904 */
[----:B------:R-:W-:Y:S05]  /*0120*/  EXIT ;  /* 0x000000000000794d */ /* 0x000fea0003800000 */
.L_x_49:
        /* <DEDUP_REMOVED lines=13> */
.L_x_77:


//--------------------- .text.kick_down           --------------------------
	.section	.text.kick_down,"ax",@progbits
	.align	128
        .global         kick_down
        .type           kick_down,@function
        .size           kick_down,(.L_x_78 - kick_down)
        .other          kick_down,@"STO_CUDA_ENTRY STV_DEFAULT"
kick_down:
.text.kick_down:
        /* <DEDUP_REMOVED lines=12> */
[----:B-1----:R-:W2:Y:S01]  /*00c0*/  LDG.E.CONSTANT R0, desc[UR6][R6.64] ;  /* 0x0000000606007981 */ /* 0x002ea2000c1e9900 */
        /* <DEDUP_REMOVED lines=21> */
.L_x_52:
        /* <DEDUP_REMOVED lines=66> */
.L_x_54:
[----:B------:R-:W-:Y:S05]  /*0640*/  BSYNC.RECONVERGENT B1 ;  /* 0x0000000000017941 */ /* 0x000fea0003800200 */
.L_x_53:
        /* <DEDUP_REMOVED lines=18> */
.L_x_51:
[----:B------:R-:W-:Y:S05]  /*0770*/  BSYNC.RECONVERGENT B0 ;  /* 0x0000000000007941 */ /* 0x000fea0003800200 */
.L_x_50:
[----:B------:R-:W0:Y:S01]  /*0780*/  LDCU UR4, c[0x0][0x39c] ;  /* 0x00007380ff0477ac */ /* 0x000e220008000800 */
[----:B------:R-:W-:Y:S01]  /*0790*/  LOP3.LUT R4, R5, 0x1, RZ, 0xc0, !PT ;  /* 0x0000000105047812 */ /* 0x000fe200078ec0ff */
[----:B------:R-:W-:Y:S02]  /*07a0*/  IMAD.MOV.U32 R6, RZ, RZ, 0x37cbac00 ;  /* 0x37cbac00ff067424 */ /* 0x000fe400078e00ff */
[----:B------:R-:W-:Y:S01]  /*07b0*/  FMUL R11, R10, R10 ;  /* 0x0000000a0a0b7220 */ /* 0x000fe20000400000 */
[----:B------:R-:W1:Y:S01]  /*07c0*/  LDCU UR5, c[0x0][0x3a0] ;  /* 0x00007400ff0577ac */ /* 0x000e620008000800 */
[----:B------:R-:W-:Y:S01]  /*07d0*/  ISETP.NE.U32.AND P0, PT, R4, 0x1, PT ;  /* 0x000000010400780c */ /* 0x000fe20003f05070 */
[----:B------:R-:W-:Y:S01]  /*07e0*/  IMAD.MOV.U32 R4, RZ, RZ, 0x3d2aaabb ;  /* 0x3d2aaabbff047424 */ /* 0x000fe200078e00ff */
[----:B------:R-:W-:Y:S01]  /*07f0*/  BSSY.RECONVERGENT B0, `(.L_x_55) ;  /* 0x0000078000007945 */ /* 0x000fe20003800200 */
[----:B------:R-:W-:-:S03]  /*0800*/  IMAD.MOV.U32 R7, RZ, RZ, 0x3effffff ;  /* 0x3effffffff077424 */ /* 0x000fc600078e00ff */
[----:B------:R-:W-:Y:S02]  /*0810*/  FSEL R12, R4, 0.0083327032625675201416, !P0 ;  /* 0x3c0885e4040c7808 */ /* 0x000fe40004000000 */
[----:B------:R-:W-:Y:S01]  /*0820*/  FSEL R20, -R7, -0.16666662693023681641, !P0 ;  /* 0xbe2aaaa807147808 */ /* 0x000fe20004000100 */
[----:B0-----:R-:W-:Y:S01]  /*0830*/  FADD R8, R0, -UR4 ;  /* 0x8000000400087e21 */ /* 0x001fe20008000000 */
[----:B------:R-:W-:Y:S01]  /*0840*/  FFMA R0, R11, R6, -0.0013887860113754868507 ;  /* 0xbab607ed0b007423 */ /* 0x000fe20000000006 */
[----:B------:R-:W0:Y:S02]  /*0850*/  LDCU UR4, c[0x0][0x390] ;  /* 0x00007200ff0477ac */ /* 0x000e240008000800 */
[----:B-1----:R-:W-:Y:S02]  /*0860*/  FMUL R8, R8, UR5 ;  /* 0x0000000508087c20 */ /* 0x002fe40008400000 */
[----:B------:R-:W-:Y:S02]  /*0870*/  FSEL R0, R0, -0.00019574658654164522886, !P0 ;  /* 0xb94d415300007808 */ /* 0x000fe40004000000 */
[C---:B------:R-:W-:Y:S01]  /*0880*/  FMUL R9, R8.reuse, 0.63661974668502807617 ;  /* 0x3f22f98308097820 */ /* 0x040fe20000400000 */
[----:B------:R-:W-:-:S02]  /*0890*/  FSETP.GE.AND P1, PT, |R8|, 105615, PT ;  /* 0x47ce47800800780b */ /* 0x000fc40003f26200 */
[----:B------:R-:W-:Y:S01]  /*08a0*/  FFMA R12, R11, R0, R12 ;  /* 0x000000000b0c7223 */ /* 0x000fe2000000000c */
        /* <DEDUP_REMOVED lines=24> */
.L_x_57:
        /* <DEDUP_REMOVED lines=65> */
.L_x_59:
[----:B------:R-:W-:Y:S05]  /*0e40*/  BSYNC.RECONVERGENT B1 ;  /* 0x0000000000017941 */ /* 0x000fea0003800200 */
.L_x_58:
        /* <DEDUP_REMOVED lines=10> */
[C---:B------:R-:W-:Y:S02]  /*0ef0*/  LOP3.LUT R8, R9.reuse, R8, RZ, 0x3c, !PT ;  /* 0x0000000809087212 */ /* 0x040fe400078e3cff */
[----:B------:R-:W-:Y:S02]  /*0f00*/  LEA.HI R9, R9, R0, RZ, 0x1 ;  /* 0x0000000009097211 */ /* 0x000fe400078f08ff */
[----:B------:R-:W-:-:S03]  /*0f10*/  ISETP.GE.AND P1, PT, R8, RZ, PT ;  /* 0x000000ff0800720c */ /* 0x000fc60003f26270 */
[----:B------:R-:W-:-:S04]  /*0f20*/  IMAD.MOV R0, RZ, RZ, -R9 ;  /* 0x000000ffff007224 */ /* 0x000fc800078e0a09 */
[----:B------:R-:W-:Y:S01]  /*0f30*/  @!P0 IMAD.MOV.U32 R9, RZ, RZ, R0 ;  /* 0x000000ffff098224 */ /* 0x000fe200078e0000 */
[----:B0-----:R-:W-:-:S10]  /*0f40*/  DMUL R10, R10, UR4 ;  /* 0x000000040a0a7c28 */ /* 0x001fd40008000000 */
[----:B------:R-:W0:Y:S02]  /*0f50*/  F2F.F32.F64 R10, R10 ;  /* 0x0000000a000a7310 */ /* 0x000e240000301000 */
[----:B0-----:R-:W-:-:S07]  /*0f60*/  FSEL R0, -R10, R10, !P1 ;  /* 0x0000000a0a007208 */ /* 0x001fce0004800100 */
.L_x_56:
[----:B------:R-:W-:Y:S05]  /*0f70*/  BSYNC.RECONVERGENT B0 ;  /* 0x0000000000007941 */ /* 0x000fea0003800200 */
.L_x_55:
[----:B------:R-:W0:Y:S01]  /*0f80*/  LDC.64 R10, c[0x0][0x388] ;  /* 0x0000e200ff0a7b82 */ /* 0x000e220000000a00 */
[C---:B------:R-:W-:Y:S01]  /*0f90*/  LOP3.LUT R8, R9.reuse, 0x1, RZ, 0xc0, !PT ;  /* 0x0000000109087812 */ /* 0x040fe200078ec0ff */
[----:B------:R-:W1:Y:S01]  /*0fa0*/  LDCU UR4, c[0x0][0x394] ;  /* 0x00007280ff0477ac */ /* 0x000e620008000800 */
[----:B------:R-:W-:Y:S01]  /*0fb0*/  LOP3.LUT P1, RZ, R9, 0x2, RZ, 0xc0, !PT ;  /* 0x0000000209ff7812 */ /* 0x000fe2000782c0ff */
[----:B------:R-:W2:Y:S01]  /*0fc0*/  LDCU UR5, c[0x0][0x3a8] ;  /* 0x00007500ff0577ac */ /* 0x000ea20008000800 */
[----:B0-----:R-:W-:-:S05]  /*0fd0*/  IMAD.WIDE R2, R2, 0x4, R10 ;  /* 0x0000000402027825 */ /* 0x001fca00078e020a */
[----:B------:R-:W3:Y:S01]  /*0fe0*/  LDG.E R10, desc[UR6][R2.64] ;  /* 0x00000006020a7981 */ /* 0x000ee2000c1e1900 */
[----:B------:R-:W-:Y:S01]  /*0ff0*/  FMUL R11, R0, R0 ;  /* 0x00000000000b7220 */ /* 0x000fe20000400000 */
[----:B------:R-:W-:-:S03]  /*1000*/  ISETP.NE.U32.AND P0, PT, R8, 0x1, PT ;  /* 0x000000010800780c */ /* 0x000fc60003f05070 */
[----:B------:R-:W-:Y:S01]  /*1010*/  FFMA R6, R11, R6, -0.0013887860113754868507 ;  /* 0xbab607ed0b067423 */ /* 0x000fe20000000006 */
[----:B------:R-:W-:Y:S02]  /*1020*/  FSEL R4, R4, 0.0083327032625675201416, !P0 ;  /* 0x3c0885e404047808 */ /* 0x000fe40004000000 */
[----:B------:R-:W-:Y:S02]  /*1030*/  FSEL R0, R0, 1, P0 ;  /* 0x3f80000000007808 */ /* 0x000fe40000000000 */
[----:B------:R-:W-:-:S05]  /*1040*/  FSEL R6, R6, -0.00019574658654164522886, !P0 ;  /* 0xb94d415306067808 */ /* 0x000fca0004000000 */
[----:B------:R-:W-:Y:S01]  /*1050*/  FFMA R4, R11, R6, R4 ;  /* 0x000000060b047223 */ /* 0x000fe20000000004 */
[----:B------:R-:W-:-:S05]  /*1060*/  FSEL R6, -R7, -0.16666662693023681641, !P0 ;  /* 0xbe2aaaa807067808 */ /* 0x000fca0004000100 */
[C---:B------:R-:W-:Y:S01]  /*1070*/  FFMA R4, R11.reuse, R4, R6 ;  /* 0x000000040b047223 */ /* 0x040fe20000000006 */
[----:B------:R-:W-:-:S04]  /*1080*/  FFMA R11, R11, R0, RZ ;  /* 0x000000000b0b7223 */ /* 0x000fc800000000ff */
[----:B------:R-:W-:-:S04]  /*1090*/  FFMA R0, R11, R4, R0 ;  /* 0x000000040b007223 */ /* 0x000fc80000000000 */
[----:B------:R-:W-:-:S04]  /*10a0*/  @P1 FADD R0, RZ, -R0 ;  /* 0x80000000ff001221 */ /* 0x000fc80000000000 */
[----:B-1----:R-:W-:-:S04]  /*10b0*/  FFMA R5, R0, UR4, R5 ;  /* 0x0000000400057c23 */ /* 0x002fc80008000005 */
[----:B--2---:R-:W-:-:S04]  /*10c0*/  FADD R5, R5, -UR5 ;  /* 0x8000000505057e21 */ /* 0x004fc80008000000 */
[----:B---3--:R-:W-:-:S05]  /*10d0*/  FADD R5, -R5, R10 ;  /* 0x0000000a05057221 */ /* 0x008fca0000000100 */
[----:B------:R-:W-:Y:S01]  /*10e0*/  STG.E desc[UR6][R2.64], R5 ;  /* 0x0000000502007986 */ /* 0x000fe2000c101906 */
[----:B------:R-:W-:Y:S05]  /*10f0*/  EXIT ;  /* 0x000000000000794d */ /* 0x000fea0003800000 */
.L_x_60:
        /* <DEDUP_REMOVED lines=16> */
.L_x_78:


//--------------------- .text.kick_up             --------------------------
	.section	.text.kick_up,"ax",@progbits
	.align	128
        .global         kick_up
        .type           kick_up,@function
        .size           kick_up,(.L_x_79 - kick_up)
        .other          kick_up,@"STO_CUDA_ENTRY STV_DEFAULT"
kick_up:
.text.kick_up:
        /* <DEDUP_REMOVED lines=34> */
.L_x_63:
        /* <DEDUP_REMOVED lines=66> */
.L_x_65:
[----:B------:R-:W-:Y:S05]  /*0640*/  BSYNC.RECONVERGENT B1 ;  /* 0x0000000000017941 */ /* 0x000fea0003800200 */
.L_x_64:
        /* <DEDUP_REMOVED lines=18> */
.L_x_62:
[----:B------:R-:W-:Y:S05]  /*0770*/  BSYNC.RECONVERGENT B0 ;  /* 0x0000000000007941 */ /* 0x000fea0003800200 */
.L_x_61:
        /* <DEDUP_REMOVED lines=43> */
.L_x_68:
        /* <DEDUP_REMOVED lines=65> */
.L_x_70:
[----:B------:R-:W-:Y:S05]  /*0e40*/  BSYNC.RECONVERGENT B1 ;  /* 0x0000000000017941 */ /* 0x000fea0003800200 */
.L_x_69:
        /* <DEDUP_REMOVED lines=18> */
.L_x_67:
[----:B------:R-:W-:Y:S05]  /*0f70*/  BSYNC.RECONVERGENT B0 ;  /* 0x0000000000007941 */ /* 0x000fea0003800200 */
.L_x_66:
        /* <DEDUP_REMOVED lines=21> */
[----:B---3--:R-:W-:-:S05]  /*10d0*/  FADD R5, R5, R10 ;  /* 0x0000000a05057221 */ /* 0x008fca0000000000 */
[----:B------:R-:W-:Y:S01]  /*10e0*/  STG.E desc[UR6][R2.64], R5 ;  /* 0x0000000502007986 */ /* 0x000fe2000c101906 */
[----:B------:R-:W-:Y:S05]  /*10f0*/  EXIT ;  /* 0x000000000000794d */ /* 0x000fea0003800000 */
.L_x_71:
        /* <DEDUP_REMOVED lines=16> */
.L_x_79:


//--------------------- .nv.global.init           --------------------------
	.section	.nv.global.init,"aw",@progbits
	.align	4
.nv.global.init:
	.type		__cudart_i2opi_f,@object
	.size		__cudart_i2opi_f,(.L_0 - __cudart_i2opi_f)
__cudart_i2opi_f:
        /*0000*/ 	.byte	0x41, 0x90, 0x43, 0x3c, 0x99, 0x95, 0x62, 0xdb, 0xc0, 0xdd, 0x34, 0xf5, 0xd1, 0x57, 0x27, 0xfc
        /*0010*/ 	.byte	0x29, 0x15, 0x44, 0x4e, 0x6e, 0x83, 0xf9, 0xa2
.L_0:


//--------------------- .nv.shared.reserved.0     --------------------------
	.section	.nv.shared.reserved.0,"aw",@nobits
	.weak		__nv_reservedSMEM_offset_0_alias
	.size		__nv_reservedSMEM_offset_0_alias, 0, 64
	.other		__nv_reservedSMEM_offset_0_alias,@"STO_CUDA_RESERVED_SHARED STV_DEFAULT"
__nv_reservedSMEM_offset_0_alias:
	.zero		0
	.zero		64


//--------------------- .nv.constant0.kick_drift_down_turns --------------------------
	.section	.nv.constant0.kick_drift_down_turns,"a",@progbits
	.sectionflags	@""
	.align	4
.nv.constant0.kick_drift_down_turns:
	.zero		996


//--------------------- .nv.constant0.kick_drift_up_turns --------------------------
	.section	.nv.constant0.kick_drift_up_turns,"a",@progbits
	.sectionflags	@""
	.align	4
.nv.constant0.kick_drift_up_turns:
	.zero		1000


//--------------------- .nv.constant0.kick_drift_down_simultaneously --------------------------
	.section	.nv.constant0.kick_drift_down_simultaneously,"a",@progbits
	.sectionflags	@""
	.align	4
.nv.constant0.kick_drift_down_simultaneously:
	.zero		944


//--------------------- .nv.constant0.kick_drift_up_simultaneously --------------------------
	.section	.nv.constant0.kick_drift_up_simultaneously,"a",@progbits
	.sectionflags	@""
	.align	4
.nv.constant0.kick_drift_up_simultaneously:
	.zero		944


//--------------------- .nv.constant0.drift_down  --------------------------
	.section	.nv.constant0.drift_down,"a",@progbits
	.sectionflags	@""
	.align	4
.nv.constant0.drift_down:
	.zero		920


//--------------------- .nv.constant0.drift_up    --------------------------
	.section	.nv.constant0.drift_up,"a",@progbits
	.sectionflags	@""
	.align	4
.nv.constant0.drift_up:
	.zero		920


//--------------------- .nv.constant0.kick_down   --------------------------
	.section	.nv.constant0.kick_down,"a",@progbits
	.sectionflags	@""
	.align	4
.nv.constant0.kick_down:
	.zero		940


//--------------------- .nv.constant0.kick_up     --------------------------
	.section	.nv.constant0.kick_up,"a",@progbits
	.sectionflags	@""
	.align	4
.nv.constant0.kick_up:
	.zero		940


//--------------------- SYMBOLS --------------------------

	.type		.nv.reservedSmem.offset0,@object
	.size		.nv.reservedSmem.offset0,0x4
